	.target	sm_90a

	.elftype	@"ET_EXEC"


//--------------------- .note.nv.tkinfo           --------------------------
	.section	.note.nv.tkinfo,"",@"SHT_NOTE"
	.sectionflags	@"SHF_NOTE_NV_TKINFO"
	.tkinfo
        /*0018*/ 	.word	0x00000002
        /*0030*/ 	.string	""
        /*0030*/ 	.string	"ptxas"
        /*0030*/ 	.string	"Cuda compilation tools, release 13.0, V13.0.88"
        /*0030*/ 	.string	"Build cuda_13.0.r13.0/compiler.36424714_0"
        /*0030*/ 	.string	"-arch sm_90a -m 64 "



//--------------------- .note.nv.cuinfo           --------------------------
	.section	.note.nv.cuinfo,"",@"SHT_NOTE"
	.sectionflags	@"SHF_NOTE_NV_CUINFO"
        /*0018*/ 	.short	0x0002
        /*001a*/ 	.short	0x005a
        /*001c*/ 	.short	0x0082
	.zero		2


//--------------------- .nv.info                  --------------------------
	.section	.nv.info,"",@"SHT_CUDA_INFO"
	.align	4


	//----- nvinfo : EIATTR_REGCOUNT
	.align		4
        /*0000*/ 	.byte	0x04, 0x2f
        /*0002*/ 	.short	(.L_15 - .L_14)
	.align		4
.L_14:
        /*0004*/ 	.word	index@(_ZN7cutlass13device_kernelINS_4gemm6kernel13GemmUniversalIN4cute5tupleIJiiiiEEENS1_10collective13CollectiveMmaINS1_34MainloopSm90TmaGmmaWarpSpecializedILi9ENS5_IJNS4_1CILi4EEENSA_ILi2EEENSA_ILi1EEEEEENS1_32KernelTmaWarpSpecializedPingpongEEENS5_IJNSA_ILi64EEENSA_ILi128EEESH_EEENS_10bfloat16_tENS5_IJlSD_lEEESK_SL_NS4_8TiledMMAINS4_8MMA_AtomIJNS4_4SM904GMMA28MMA_64x128x16_F32BF16BF16_SSILNSP_5MajorE0ELSR_0ELNSP_7ScaleInE1ELSS_1EEEEEENS4_6LayoutINS5_IJSD_SD_SD_EEENS5_IJNSA_ILi0EEESX_SX_EEEEENS5_IJNS4_10UnderscoreES10_S10_EEEEENS4_23SM90_TMA_LOAD_MULTICASTENS4_14ComposedLayoutINS4_7SwizzleILi3ELi4ELi3EEENS4_18smem_ptr_flag_bitsILi16EEENSV_INS5_IJNSA_ILi8EEESH_EEENS5_IJSH_SD_EEEEEEEvNS4_8identityES13_S1D_vS1E_EENS_8epilogue10collective6detail29Sm90TmaWarpSpecializedAdapterINS1H_15DefaultEpilogueISK_SL_SL_NS1G_6thread17LinearCombinationISK_Li1EffLNS1L_9ScaleType4KindE0ELNS_15FloatRoundStyleE2ESK_EENS1_15EpilogueDefaultEEEEEvvEEEEvNT_6ParamsE)
        /*0008*/ 	.word	0x000000a8


	//----- nvinfo : EIATTR_FRAME_SIZE
	.align		4
.L_15:
        /*000c*/ 	.byte	0x04, 0x11
        /*000e*/ 	.short	(.L_17 - .L_16)
	.align		4
.L_16:
        /*0010*/ 	.word	index@(_ZN7cutlass13device_kernelINS_4gemm6kernel13GemmUniversalIN4cute5tupleIJiiiiEEENS1_10collective13CollectiveMmaINS1_34MainloopSm90TmaGmmaWarpSpecializedILi9ENS5_IJNS4_1CILi4EEENSA_ILi2EEENSA_ILi1EEEEEENS1_32KernelTmaWarpSpecializedPingpongEEENS5_IJNSA_ILi64EEENSA_ILi128EEESH_EEENS_10bfloat16_tENS5_IJlSD_lEEESK_SL_NS4_8TiledMMAINS4_8MMA_AtomIJNS4_4SM904GMMA28MMA_64x128x16_F32BF16BF16_SSILNSP_5MajorE0ELSR_0ELNSP_7ScaleInE1ELSS_1EEEEEENS4_6LayoutINS5_IJSD_SD_SD_EEENS5_IJNSA_ILi0EEESX_SX_EEEEENS5_IJNS4_10UnderscoreES10_S10_EEEEENS4_23SM90_TMA_LOAD_MULTICASTENS4_14ComposedLayoutINS4_7SwizzleILi3ELi4ELi3EEENS4_18smem_ptr_flag_bitsILi16EEENSV_INS5_IJNSA_ILi8EEESH_EEENS5_IJSH_SD_EEEEEEEvNS4_8identityES13_S1D_vS1E_EENS_8epilogue10collective6detail29Sm90TmaWarpSpecializedAdapterINS1H_15DefaultEpilogueISK_SL_SL_NS1G_6thread17LinearCombinationISK_Li1EffLNS1L_9ScaleType4KindE0ELNS_15FloatRoundStyleE2ESK_EENS1_15EpilogueDefaultEEEEEvvEEEEvNT_6ParamsE)
        /*0014*/ 	.word	0x00000008


	//----- nvinfo : EIATTR_MIN_STACK_SIZE
	.align		4
.L_17:
        /*0018*/ 	.byte	0x04, 0x12
        /*001a*/ 	.short	(.L_19 - .L_18)
	.align		4
.L_18:
        /*001c*/ 	.word	index@(_ZN7cutlass13device_kernelINS_4gemm6kernel13GemmUniversalIN4cute5tupleIJiiiiEEENS1_10collective13CollectiveMmaINS1_34MainloopSm90TmaGmmaWarpSpecializedILi9ENS5_IJNS4_1CILi4EEENSA_ILi2EEENSA_ILi1EEEEEENS1_32KernelTmaWarpSpecializedPingpongEEENS5_IJNSA_ILi64EEENSA_ILi128EEESH_EEENS_10bfloat16_tENS5_IJlSD_lEEESK_SL_NS4_8TiledMMAINS4_8MMA_AtomIJNS4_4SM904GMMA28MMA_64x128x16_F32BF16BF16_SSILNSP_5MajorE0ELSR_0ELNSP_7ScaleInE1ELSS_1EEEEEENS4_6LayoutINS5_IJSD_SD_SD_EEENS5_IJNSA_ILi0EEESX_SX_EEEEENS5_IJNS4_10UnderscoreES10_S10_EEEEENS4_23SM90_TMA_LOAD_MULTICASTENS4_14ComposedLayoutINS4_7SwizzleILi3ELi4ELi3EEENS4_18smem_ptr_flag_bitsILi16EEENSV_INS5_IJNSA_ILi8EEESH_EEENS5_IJSH_SD_EEEEEEEvNS4_8identityES13_S1D_vS1E_EENS_8epilogue10collective6detail29Sm90TmaWarpSpecializedAdapterINS1H_15DefaultEpilogueISK_SL_SL_NS1G_6thread17LinearCombinationISK_Li1EffLNS1L_9ScaleType4KindE0ELNS_15FloatRoundStyleE2ESK_EENS1_15EpilogueDefaultEEEEEvvEEEEvNT_6ParamsE)
        /*0020*/ 	.word	0x00000008
.L_19:


//--------------------- .nv.compat                --------------------------
	.section	.nv.compat,"",@"SHT_CUDA_COMPAT_INFO"
	.align	4
        /*0000*/ 	.byte	0x02, 0x09, 0x01, 0x00, 0x02, 0x02, 0x04, 0x00, 0x02, 0x05, 0x05, 0x00, 0x03, 0x07, 0x01, 0x01
        /*0010*/ 	.byte	0x02, 0x03, 0x01, 0x00, 0x02, 0x06, 0x01, 0x00, 0x04, 0x0b, 0x08, 0x00, 0x00, 0x00, 0x00, 0x00
        /*0020*/ 	.byte	0x00, 0x00, 0x00, 0x00


//--------------------- .nv.info._ZN7cutlass13device_kernelINS_4gemm6kernel13GemmUniversalIN4cute5tupleIJiiiiEEENS1_10collective13CollectiveMmaINS1_34MainloopSm90TmaGmmaWarpSpecializedILi9ENS5_IJNS4_1CILi4EEENSA_ILi2EEENSA_ILi1EEEEEENS1_32KernelTmaWarpSpecializedPingpongEEENS5_IJNSA_ILi64EEENSA_ILi128EEESH_EEENS_10bfloat16_tENS5_IJlSD_lEEESK_SL_NS4_8TiledMMAINS4_8MMA_AtomIJNS4_4SM904GMMA28MMA_64x128x16_F32BF16BF16_SSILNSP_5MajorE0ELSR_0ELNSP_7ScaleInE1ELSS_1EEEEEENS4_6LayoutINS5_IJSD_SD_SD_EEENS5_IJNSA_ILi0EEESX_SX_EEEEENS5_IJNS4_10UnderscoreES10_S10_EEEEENS4_23SM90_TMA_LOAD_MULTICASTENS4_14ComposedLayoutINS4_7SwizzleILi3ELi4ELi3EEENS4_18smem_ptr_flag_bitsILi16EEENSV_INS5_IJNSA_ILi8EEESH_EEENS5_IJSH_SD_EEEEEEEvNS4_8identityES13_S1D_vS1E_EENS_8epilogue10collective6detail29Sm90TmaWarpSpecializedAdapterINS1H_15DefaultEpilogueISK_SL_SL_NS1G_6thread17LinearCombinationISK_Li1EffLNS1L_9ScaleType4KindE0ELNS_15FloatRoundStyleE2ESK_EENS1_15EpilogueDefaultEEEEEvvEEEEvNT_6ParamsE --------------------------
	.section	.nv.info._ZN7cutlass13device_kernelINS_4gemm6kernel13GemmUniversalIN4cute5tupleIJiiiiEEENS1_10collective13CollectiveMmaINS1_34MainloopSm90TmaGmmaWarpSpecializedILi9ENS5_IJNS4_1CILi4EEENSA_ILi2EEENSA_ILi1EEEEEENS1_32KernelTmaWarpSpecializedPingpongEEENS5_IJNSA_ILi64EEENSA_ILi128EEESH_EEENS_10bfloat16_tENS5_IJlSD_lEEESK_SL_NS4_8TiledMMAINS4_8MMA_AtomIJNS4_4SM904GMMA28MMA_64x128x16_F32BF16BF16_SSILNSP_5MajorE0ELSR_0ELNSP_7ScaleInE1ELSS_1EEEEEENS4_6LayoutINS5_IJSD_SD_SD_EEENS5_IJNSA_ILi0EEESX_SX_EEEEENS5_IJNS4_10UnderscoreES10_S10_EEEEENS4_23SM90_TMA_LOAD_MULTICASTENS4_14ComposedLayoutINS4_7SwizzleILi3ELi4ELi3EEENS4_18smem_ptr_flag_bitsILi16EEENSV_INS5_IJNSA_ILi8EEESH_EEENS5_IJSH_SD_EEEEEEEvNS4_8identityES13_S1D_vS1E_EENS_8epilogue10collective6detail29Sm90TmaWarpSpecializedAdapterINS1H_15DefaultEpilogueISK_SL_SL_NS1G_6thread17LinearCombinationISK_Li1EffLNS1L_9ScaleType4KindE0ELNS_15FloatRoundStyleE2ESK_EENS1_15EpilogueDefaultEEEEEvvEEEEvNT_6ParamsE,"",@"SHT_CUDA_INFO"
	.sectionflags	@""
	.align	4


	//----- nvinfo : EIATTR_CUDA_API_VERSION
	.align		4
        /*0000*/ 	.byte	0x04, 0x37
        /*0002*/ 	.short	(.L_21 - .L_20)
.L_20:
        /*0004*/ 	.word	0x00000082


	//----- nvinfo : EIATTR_KPARAM_INFO
	.align		4
.L_21:
        /*0008*/ 	.byte	0x04, 0x17
        /*000a*/ 	.short	(.L_23 - .L_22)
.L_22:
        /*000c*/ 	.word	0x00000000
        /*0010*/ 	.short	0x0000
        /*0012*/ 	.short	0x0070
        /*0014*/ 	.byte	0x00, 0xf0, 0x01, 0x10


	//----- nvinfo : EIATTR_SPARSE_MMA_MASK
	.align		4
.L_23:
        /*0018*/ 	.byte	0x03, 0x50
        /*001a*/ 	.short	0x0000


	//----- nvinfo : EIATTR_MAXREG_COUNT
	.align		4
        /*001c*/ 	.byte	0x03, 0x1b
        /*001e*/ 	.short	0x00a8


	//----- nvinfo : EIATTR_NUM_BARRIERS
	.align		4
        /*0020*/ 	.byte	0x02, 0x4c
        /*0022*/ 	.byte	0x01
	.zero		1


	//----- nvinfo : EIATTR_EXTERNS
	.align		4
        /*0024*/ 	.byte	0x04, 0x0f
        /*0026*/ 	.short	(.L_25 - .L_24)


	//   ....[0]....
	.align		4
.L_24:
        /*0028*/ 	.word	index@(__assertfail)


	//----- nvinfo : EIATTR_ANNOTATIONS
	.align		4
.L_25:
        /*002c*/ 	.byte	0x04, 0x55
        /*002e*/ 	.short	(.L_27 - .L_26)


	//   ....[0]....
.L_26:
        /*0030*/ 	.word	0x00000001
        /*0034*/ 	.byte	0xa0, 0x0e, 0x00, 0x00, 0x01, 0x00, 0x00, 0x00, 0x50, 0x15, 0x00, 0x00, 0x01, 0x00, 0x00, 0x00
        /*0044*/ 	.byte	0x60, 0x64, 0x00, 0x00, 0x01, 0x00, 0x00, 0x00, 0xe0, 0x71, 0x00, 0x00


	//----- nvinfo : EIATTR_MERCURY_ISA_VERSION
	.align		4
.L_27:
        /*0050*/ 	.byte	0x03, 0x5f
        /*0052*/ 	.short	0x0101


	//----- nvinfo : EIATTR_INT_WARP_WIDE_INSTR_OFFSETS
	.align		4
        /*0054*/ 	.byte	0x04, 0x31
        /*0056*/ 	.short	(.L_29 - .L_28)


	//   ....[0]....
.L_28:
        /*0058*/ 	.word	0x000005d0


	//   ....[1]....
        /*005c*/ 	.word	0x00000670


	//   ....[2]....
        /*0060*/ 	.word	0x00000690


	//   ....[3]....
        /*0064*/ 	.word	0x000006a0


	//   ....[4]....
        /*0068*/ 	.word	0x000006f0


	//   ....[5]....
        /*006c*/ 	.word	0x00000710


	//   ....[6]....
        /*0070*/ 	.word	0x00000860


	//   ....[7]....
        /*0074*/ 	.word	0x000008a0


	//   ....[8]....
        /*0078*/ 	.word	0x00002210


	//----- nvinfo : EIATTR_COOP_GROUP_MASK_REGIDS
	.align		4
.L_29:
        /*007c*/ 	.byte	0x04, 0x29
        /*007e*/ 	.short	(.L_31 - .L_30)


	//   ....[0]....
.L_30:
        /*0080*/ 	.word	0xffffffff


	//   ....[1]....
        /*0084*/ 	.word	0xffffffff


	//   ....[2]....
        /*0088*/ 	.word	0xffffffff


	//   ....[3]....
        /*008c*/ 	.word	0xffffffff


	//   ....[4]....
        /*0090*/ 	.word	0xffffffff


	//   ....[5]....
        /*0094*/ 	.word	0xffffffff


	//   ....[6]....
        /*0098*/ 	.word	0xffffffff


	//----- nvinfo : EIATTR_COOP_GROUP_INSTR_OFFSETS
	.align		4
.L_31:
        /*009c*/ 	.byte	0x04, 0x28
        /*009e*/ 	.short	(.L_33 - .L_32)


	//   ....[0]....
.L_32:
        /*00a0*/ 	.word	0x00000070


	//   ....[1]....
        /*00a4*/ 	.word	0x00000080


	//   ....[2]....
        /*00a8*/ 	.word	0x00000140


	//   ....[3]....
        /*00ac*/ 	.word	0x000003a0


	//   ....[4]....
        /*00b0*/ 	.word	0x000003e0


	//   ....[5]....
        /*00b4*/ 	.word	0x00000420


	//   ....[6]....
        /*00b8*/ 	.word	0x00000a50


	//----- nvinfo : EIATTR_REG_RECONFIG
	.align		4
.L_33:
        /*00bc*/ 	.byte	0x01, 0x54
	.zero		2


	//----- nvinfo : EIATTR_SYSCALL_OFFSETS
	.align		4
        /*00c0*/ 	.byte	0x04, 0x46
        /*00c2*/ 	.short	(.L_35 - .L_34)


	//   ....[0]....
.L_34:
        /*00c4*/ 	.word	0x000019c0


	//----- nvinfo : EIATTR_MBARRIER_INSTR_OFFSETS
	.align		4
.L_35:
        /*00c8*/ 	.byte	0x04, 0x39
        /*00ca*/ 	.short	(.L_37 - .L_36)


	//   ....[0]....
.L_36:
        /*00cc*/ 	.word	0x00000260
        /*00d0*/ 	.word	0x000000ff
        /*00d4*/ 	.word	0x00000000
        /*00d8*/ 	.short	0x0100
        /*00da*/ 	.byte	0x08
	.zero		1


	//   ....[1]....
        /*00dc*/ 	.word	0x00000270
        /*00e0*/ 	.word	0x000000ff
        /*00e4*/ 	.word	0x00000048
        /*00e8*/ 	.short	0x0100
        /*00ea*/ 	.byte	0x08
	.zero		1


	//   ....[2]....
        /*00ec*/ 	.word	0x00000280
        /*00f0*/ 	.word	0x000000ff
        /*00f4*/ 	.word	0x00000008
        /*00f8*/ 	.short	0x0100
        /*00fa*/ 	.byte	0x08
	.zero		1


	//   ....[3]....
        /*00fc*/ 	.word	0x00000290
        /*0100*/ 	.word	0x000000ff
        /*0104*/ 	.word	0x00000050
        /*0108*/ 	.short	0x0100
        /*010a*/ 	.byte	0x08
	.zero		1


	//   ....[4]....
        /*010c*/ 	.word	0x000002a0
        /*0110*/ 	.word	0x000000ff
        /*0114*/ 	.word	0x00000010
        /*0118*/ 	.short	0x0100
        /*011a*/ 	.byte	0x08
	.zero		1


	//   ....[5]....
        /*011c*/ 	.word	0x000002b0
        /*0120*/ 	.word	0x000000ff
        /*0124*/ 	.word	0x00000058
        /*0128*/ 	.short	0x0100
        /*012a*/ 	.byte	0x08
	.zero		1


	//   ....[6]....
        /*012c*/ 	.word	0x000002c0
        /*0130*/ 	.word	0x000000ff
        /*0134*/ 	.word	0x00000018
        /*0138*/ 	.short	0x0100
        /*013a*/ 	.byte	0x08
	.zero		1


	//   ....[7]....
        /*013c*/ 	.word	0x000002d0
        /*0140*/ 	.word	0x000000ff
        /*0144*/ 	.word	0x00000060
        /*0148*/ 	.short	0x0100
        /*014a*/ 	.byte	0x08
	.zero		1


	//   ....[8]....
        /*014c*/ 	.word	0x000002e0
        /*0150*/ 	.word	0x000000ff
        /*0154*/ 	.word	0x00000020
        /*0158*/ 	.short	0x0100
        /*015a*/ 	.byte	0x08
	.zero		1


	//   ....[9]....
        /*015c*/ 	.word	0x000002f0
        /*0160*/ 	.word	0x000000ff
        /*0164*/ 	.word	0x00000068
        /*0168*/ 	.short	0x0100
        /*016a*/ 	.byte	0x08
	.zero		1


	//   ....[10]....
        /*016c*/ 	.word	0x00000300
        /*0170*/ 	.word	0x000000ff
        /*0174*/ 	.word	0x00000028
        /*0178*/ 	.short	0x0100
        /*017a*/ 	.byte	0x08
	.zero		1


	//   ....[11]....
        /*017c*/ 	.word	0x00000310
        /*0180*/ 	.word	0x000000ff
        /*0184*/ 	.word	0x00000070
        /*0188*/ 	.short	0x0100
        /*018a*/ 	.byte	0x08
	.zero		1


	//   ....[12]....
        /*018c*/ 	.word	0x00000320
        /*0190*/ 	.word	0x000000ff
        /*0194*/ 	.word	0x00000030
        /*0198*/ 	.short	0x0100
        /*019a*/ 	.byte	0x08
	.zero		1


	//   ....[13]....
        /*019c*/ 	.word	0x00000330
        /*01a0*/ 	.word	0x000000ff
        /*01a4*/ 	.word	0x00000078
        /*01a8*/ 	.short	0x0100
        /*01aa*/ 	.byte	0x08
	.zero		1


	//   ....[14]....
        /*01ac*/ 	.word	0x00000340
        /*01b0*/ 	.word	0x000000ff
        /*01b4*/ 	.word	0x00000038
        /*01b8*/ 	.short	0x0100
        /*01ba*/ 	.byte	0x08
	.zero		1


	//   ....[15]....
        /*01bc*/ 	.word	0x00000350
        /*01c0*/ 	.word	0x000000ff
        /*01c4*/ 	.word	0x00000080
        /*01c8*/ 	.short	0x0100
        /*01ca*/ 	.byte	0x08
	.zero		1


	//   ....[16]....
        /*01cc*/ 	.word	0x00000360
        /*01d0*/ 	.word	0x000000ff
        /*01d4*/ 	.word	0x00000040
        /*01d8*/ 	.short	0x0100
        /*01da*/ 	.byte	0x08
	.zero		1


	//   ....[17]....
        /*01dc*/ 	.word	0x00000370
        /*01e0*/ 	.word	0x000000ff
        /*01e4*/ 	.word	0x00000088
        /*01e8*/ 	.short	0x0100
        /*01ea*/ 	.byte	0x08
	.zero		1


	//   ....[18]....
        /*01ec*/ 	.word	0x000008d0
        /*01f0*/ 	.word	0x000000ff
        /*01f4*/ 	.word	0x000000c0
        /*01f8*/ 	.short	0x0100
        /*01fa*/ 	.byte	0x08
	.zero		1


	//   ....[19]....
        /*01fc*/ 	.word	0x00000970
        /*0200*/ 	.word	0x000000ff
        /*0204*/ 	.word	0x000000c8
        /*0208*/ 	.short	0x0100
        /*020a*/ 	.byte	0x08
	.zero		1


	//   ....[20]....
        /*020c*/ 	.word	0x000009d0
        /*0210*/ 	.word	0x000000ff
        /*0214*/ 	.word	0x000000a0
        /*0218*/ 	.short	0x0100
        /*021a*/ 	.byte	0x09
	.zero		1


	//   ....[21]....
        /*021c*/ 	.word	0x000009e0
        /*0220*/ 	.word	0x000000ff
        /*0224*/ 	.word	0x000000a8
        /*0228*/ 	.short	0x0100
        /*022a*/ 	.byte	0x09
	.zero		1


	//   ....[22]....
        /*022c*/ 	.word	0x000009f0
        /*0230*/ 	.word	0x000000ff
        /*0234*/ 	.word	0x000000b0
        /*0238*/ 	.short	0x0100
        /*023a*/ 	.byte	0x09
	.zero		1


	//   ....[23]....
        /*023c*/ 	.word	0x00000a00
        /*0240*/ 	.word	0x000000ff
        /*0244*/ 	.word	0x000000b8
        /*0248*/ 	.short	0x0100
        /*024a*/ 	.byte	0x09
	.zero		1


	//   ....[24]....
        /*024c*/ 	.word	0x00001880
        /*0250*/ 	.word	0x000000ff
        /*0254*/ 	.word	0xfffffff8
        /*0258*/ 	.short	0x010a
        /*025a*/ 	.byte	0x2b
	.zero		1


	//   ....[25]....
        /*025c*/ 	.word	0x00001a40
        /*0260*/ 	.word	0x00000003
        /*0264*/ 	.word	0x00000000
        /*0268*/ 	.short	0x010a
        /*026a*/ 	.byte	0x3f
	.zero		1


	//   ....[26]....
        /*026c*/ 	.word	0x00001aa0
        /*0270*/ 	.word	0x00000003
        /*0274*/ 	.word	0x00000000
        /*0278*/ 	.short	0x010a
        /*027a*/ 	.byte	0x3f
	.zero		1


	//   ....[27]....
        /*027c*/ 	.word	0x00001e00
        /*0280*/ 	.word	0x000000ff
        /*0284*/ 	.word	0x00000000
        /*0288*/ 	.short	0x010a
        /*028a*/ 	.byte	0x04
	.zero		1


	//   ....[28]....
        /*028c*/ 	.word	0x00001e40
        /*0290*/ 	.word	0x000000ff
        /*0294*/ 	.word	0x00000000
        /*0298*/ 	.short	0x010a
        /*029a*/ 	.byte	0x04
	.zero		1


	//   ....[29]....
        /*029c*/ 	.word	0x000020a0
        /*02a0*/ 	.word	0x00000005
        /*02a4*/ 	.word	0x00000000
        /*02a8*/ 	.short	0x0101
        /*02aa*/ 	.byte	0x3f
	.zero		1


	//   ....[30]....
        /*02ac*/ 	.word	0x000021b0
        /*02b0*/ 	.word	0x00000003
        /*02b4*/ 	.word	0x00000000
        /*02b8*/ 	.short	0x0101
        /*02ba*/ 	.byte	0x2e
	.zero		1


	//   ....[31]....
        /*02bc*/ 	.word	0x000022b0
        /*02c0*/ 	.word	0x00000003
        /*02c4*/ 	.word	0x00000000
        /*02c8*/ 	.short	0x0101
        /*02ca*/ 	.byte	0x3f
	.zero		1


	//   ....[32]....
        /*02cc*/ 	.word	0x00002330
        /*02d0*/ 	.word	0x000000ff
        /*02d4*/ 	.word	0x00000008
        /*02d8*/ 	.short	0x010a
        /*02da*/ 	.byte	0x2b
	.zero		1


	//   ....[33]....
        /*02dc*/ 	.word	0x000064a0
        /*02e0*/ 	.word	0x00000000
        /*02e4*/ 	.word	0x00000000
        /*02e8*/ 	.short	0x0101
        /*02ea*/ 	.byte	0x2e
	.zero		1


	//   ....[34]....
        /*02ec*/ 	.word	0x00006f00
        /*02f0*/ 	.word	0x0000000b
        /*02f4*/ 	.word	0x00000048
        /*02f8*/ 	.short	0x010a
        /*02fa*/ 	.byte	0x3f
	.zero		1


	//   ....[35]....
        /*02fc*/ 	.word	0x00007310
        /*0300*/ 	.word	0x00000006
        /*0304*/ 	.word	0x000000c8
        /*0308*/ 	.short	0x0101
        /*030a*/ 	.byte	0x3f
	.zero		1


	//   ....[36]....
        /*030c*/ 	.word	0x00007a30
        /*0310*/ 	.word	0x00000007
        /*0314*/ 	.word	0x00000000
        /*0318*/ 	.short	0x010a
        /*031a*/ 	.byte	0x3f
	.zero		1


	//   ....[37]....
        /*031c*/ 	.word	0x00007ab0
        /*0320*/ 	.word	0x00000006
        /*0324*/ 	.word	0x00000000
        /*0328*/ 	.short	0x010a
        /*032a*/ 	.byte	0x3f
	.zero		1


	//   ....[38]....
        /*032c*/ 	.word	0x00007b40
        /*0330*/ 	.word	0x00000007
        /*0334*/ 	.word	0x00000000
        /*0338*/ 	.short	0x010a
        /*033a*/ 	.byte	0x3f
	.zero		1


	//   ....[39]....
        /*033c*/ 	.word	0x00007bd0
        /*0340*/ 	.word	0x00000006
        /*0344*/ 	.word	0x00000000
        /*0348*/ 	.short	0x010a
        /*034a*/ 	.byte	0x3f
	.zero		1


	//   ....[40]....
        /*034c*/ 	.word	0x00007c60
        /*0350*/ 	.word	0x00000007
        /*0354*/ 	.word	0x00000000
        /*0358*/ 	.short	0x010a
        /*035a*/ 	.byte	0x3f
	.zero		1


	//   ....[41]....
        /*035c*/ 	.word	0x00007cf0
        /*0360*/ 	.word	0x00000006
        /*0364*/ 	.word	0x00000000
        /*0368*/ 	.short	0x010a
        /*036a*/ 	.byte	0x3f
	.zero		1


	//   ....[42]....
        /*036c*/ 	.word	0x00007d80
        /*0370*/ 	.word	0x00000007
        /*0374*/ 	.word	0x00000000
        /*0378*/ 	.short	0x010a
        /*037a*/ 	.byte	0x3f
	.zero		1


	//   ....[43]....
        /*037c*/ 	.word	0x00007e10
        /*0380*/ 	.word	0x00000006
        /*0384*/ 	.word	0x00000000
        /*0388*/ 	.short	0x010a
        /*038a*/ 	.byte	0x3f
	.zero		1


	//   ....[44]....
        /*038c*/ 	.word	0x00007ea0
        /*0390*/ 	.word	0x00000005
        /*0394*/ 	.word	0x00000000
        /*0398*/ 	.short	0x010a
        /*039a*/ 	.byte	0x3f
	.zero		1


	//   ....[45]....
        /*039c*/ 	.word	0x00007f10
        /*03a0*/ 	.word	0x00000003
        /*03a4*/ 	.word	0xfffffff8
        /*03a8*/ 	.short	0x010a
        /*03aa*/ 	.byte	0x3f
	.zero		1


	//   ....[46]....
        /*03ac*/ 	.word	0x00007f60
        /*03b0*/ 	.word	0x00000003
        /*03b4*/ 	.word	0x00000000
        /*03b8*/ 	.short	0x010a
        /*03ba*/ 	.byte	0x3f
	.zero		1


	//   ....[47]....
        /*03bc*/ 	.word	0x00007fc0
        /*03c0*/ 	.word	0x00000005
        /*03c4*/ 	.word	0x00000000
        /*03c8*/ 	.short	0x010a
        /*03ca*/ 	.byte	0x3f
	.zero		1


	//   ....[48]....
        /*03cc*/ 	.word	0x00008020
        /*03d0*/ 	.word	0x00000003
        /*03d4*/ 	.word	0x00000008
        /*03d8*/ 	.short	0x010a
        /*03da*/ 	.byte	0x3f
	.zero		1


	//   ....[49]....
        /*03dc*/ 	.word	0x000080f0
        /*03e0*/ 	.word	0x0000000b
        /*03e4*/ 	.word	0x00000048
        /*03e8*/ 	.short	0x010a
        /*03ea*/ 	.byte	0x3f
	.zero		1


	//   ....[50]....
        /*03ec*/ 	.word	0x000081c0
        /*03f0*/ 	.word	0x00000007
        /*03f4*/ 	.word	0x00000000
        /*03f8*/ 	.short	0x010a
        /*03fa*/ 	.byte	0x3f
	.zero		1


	//   ....[51]....
        /*03fc*/ 	.word	0x00008210
        /*0400*/ 	.word	0x00000006
        /*0404*/ 	.word	0x00000000
        /*0408*/ 	.short	0x010a
        /*040a*/ 	.byte	0x3f
	.zero		1


	//   ....[52]....
        /*040c*/ 	.word	0x00008260
        /*0410*/ 	.word	0x00000007
        /*0414*/ 	.word	0x00000000
        /*0418*/ 	.short	0x010a
        /*041a*/ 	.byte	0x3f
	.zero		1


	//   ....[53]....
        /*041c*/ 	.word	0x000082b0
        /*0420*/ 	.word	0x00000006
        /*0424*/ 	.word	0x00000000
        /*0428*/ 	.short	0x010a
        /*042a*/ 	.byte	0x3f
	.zero		1


	//   ....[54]....
        /*042c*/ 	.word	0x00008300
        /*0430*/ 	.word	0x00000007
        /*0434*/ 	.word	0x00000000
        /*0438*/ 	.short	0x010a
        /*043a*/ 	.byte	0x3f
	.zero		1


	//   ....[55]....
        /*043c*/ 	.word	0x00008350
        /*0440*/ 	.word	0x00000006
        /*0444*/ 	.word	0x00000000
        /*0448*/ 	.short	0x010a
        /*044a*/ 	.byte	0x3f
	.zero		1


	//   ....[56]....
        /*044c*/ 	.word	0x000083a0
        /*0450*/ 	.word	0x00000007
        /*0454*/ 	.word	0x00000000
        /*0458*/ 	.short	0x010a
        /*045a*/ 	.byte	0x3f
	.zero		1


	//   ....[57]....
        /*045c*/ 	.word	0x000083f0
        /*0460*/ 	.word	0x00000006
        /*0464*/ 	.word	0x00000000
        /*0468*/ 	.short	0x010a
        /*046a*/ 	.byte	0x3f
	.zero		1


	//----- nvinfo : EIATTR_NUM_MBARRIERS
	.align		4
.L_37:
        /*046c*/ 	.byte	0x03, 0x38
        /*046e*/ 	.short	0x0018


	//----- nvinfo : EIATTR_EXIT_INSTR_OFFSETS
	.align		4
        /*0470*/ 	.byte	0x04, 0x1c
        /*0472*/ 	.short	(.L_39 - .L_38)


	//   ....[0]....
.L_38:
        /*0474*/ 	.word	0x000014e0


	//   ....[1]....
        /*0478*/ 	.word	0x00001540


	//   ....[2]....
        /*047c*/ 	.word	0x00006ac0


	//   ....[3]....
        /*0480*/ 	.word	0x00006af0


	//   ....[4]....
        /*0484*/ 	.word	0x00007ef0


	//----- nvinfo : EIATTR_MAX_THREADS
	.align		4
.L_39:
        /*0488*/ 	.byte	0x04, 0x05
        /*048a*/ 	.short	(.L_41 - .L_40)
.L_40:
        /*048c*/ 	.word	0x00000180
        /*0490*/ 	.word	0x00000001
        /*0494*/ 	.word	0x00000001


	//----- nvinfo : EIATTR_CRS_STACK_SIZE
	.align		4
.L_41:
        /*0498*/ 	.byte	0x04, 0x1e
        /*049a*/ 	.short	(.L_43 - .L_42)
.L_42:
        /*049c*/ 	.word	0x00000000


	//----- nvinfo : EIATTR_CBANK_PARAM_SIZE
	.align		4
.L_43:
        /*04a0*/ 	.byte	0x03, 0x19
        /*04a2*/ 	.short	0x0470


	//----- nvinfo : EIATTR_PARAM_CBANK
	.align		4
        /*04a4*/ 	.byte	0x04, 0x0a
        /*04a6*/ 	.short	(.L_45 - .L_44)
	.align		4
.L_44:
        /*04a8*/ 	.word	index@(.nv.constant0._ZN7cutlass13device_kernelINS_4gemm6kernel13GemmUniversalIN4cute5tupleIJiiiiEEENS1_10collective13CollectiveMmaINS1_34MainloopSm90TmaGmmaWarpSpecializedILi9ENS5_IJNS4_1CILi4EEENSA_ILi2EEENSA_ILi1EEEEEENS1_32KernelTmaWarpSpecializedPingpongEEENS5_IJNSA_ILi64EEENSA_ILi128EEESH_EEENS_10bfloat16_tENS5_IJlSD_lEEESK_SL_NS4_8TiledMMAINS4_8MMA_AtomIJNS4_4SM904GMMA28MMA_64x128x16_F32BF16BF16_SSILNSP_5MajorE0ELSR_0ELNSP_7ScaleInE1ELSS_1EEEEEENS4_6LayoutINS5_IJSD_SD_SD_EEENS5_IJNSA_ILi0EEESX_SX_EEEEENS5_IJNS4_10UnderscoreES10_S10_EEEEENS4_23SM90_TMA_LOAD_MULTICASTENS4_14ComposedLayoutINS4_7SwizzleILi3ELi4ELi3EEENS4_18smem_ptr_flag_bitsILi16EEENSV_INS5_IJNSA_ILi8EEESH_EEENS5_IJSH_SD_EEEEEEEvNS4_8identityES13_S1D_vS1E_EENS_8epilogue10collective6detail29Sm90TmaWarpSpecializedAdapterINS1H_15DefaultEpilogueISK_SL_SL_NS1G_6thread17LinearCombinationISK_Li1EffLNS1L_9ScaleType4KindE0ELNS_15FloatRoundStyleE2ESK_EENS1_15EpilogueDefaultEEEEEvvEEEEvNT_6ParamsE)
        /*04ac*/ 	.short	0x0210
        /*04ae*/ 	.short	0x0470


	//----- nvinfo : EIATTR_SW_WAR
	.align		4
.L_45:
        /*04b0*/ 	.byte	0x04, 0x36
        /*04b2*/ 	.short	(.L_47 - .L_46)
.L_46:
        /*04b4*/ 	.word	0x00000008
.L_47:


//--------------------- .nv.callgraph             --------------------------
	.section	.nv.callgraph,"",@"SHT_CUDA_CALLGRAPH"
	.align	4
	.sectionentsize	8
	.align		4
        /*0000*/ 	.word	0x00000000
	.align		4
        /*0004*/ 	.word	0xffffffff
	.align		4
        /*0008*/ 	.word	index@(_ZN7cutlass13device_kernelINS_4gemm6kernel13GemmUniversalIN4cute5tupleIJiiiiEEENS1_10collective13CollectiveMmaINS1_34MainloopSm90TmaGmmaWarpSpecializedILi9ENS5_IJNS4_1CILi4EEENSA_ILi2EEENSA_ILi1EEEEEENS1_32KernelTmaWarpSpecializedPingpongEEENS5_IJNSA_ILi64EEENSA_ILi128EEESH_EEENS_10bfloat16_tENS5_IJlSD_lEEESK_SL_NS4_8TiledMMAINS4_8MMA_AtomIJNS4_4SM904GMMA28MMA_64x128x16_F32BF16BF16_SSILNSP_5MajorE0ELSR_0ELNSP_7ScaleInE1ELSS_1EEEEEENS4_6LayoutINS5_IJSD_SD_SD_EEENS5_IJNSA_ILi0EEESX_SX_EEEEENS5_IJNS4_10UnderscoreES10_S10_EEEEENS4_23SM90_TMA_LOAD_MULTICASTENS4_14ComposedLayoutINS4_7SwizzleILi3ELi4ELi3EEENS4_18smem_ptr_flag_bitsILi16EEENSV_INS5_IJNSA_ILi8EEESH_EEENS5_IJSH_SD_EEEEEEEvNS4_8identityES13_S1D_vS1E_EENS_8epilogue10collective6detail29Sm90TmaWarpSpecializedAdapterINS1H_15DefaultEpilogueISK_SL_SL_NS1G_6thread17LinearCombinationISK_Li1EffLNS1L_9ScaleType4KindE0ELNS_15FloatRoundStyleE2ESK_EENS1_15EpilogueDefaultEEEEEvvEEEEvNT_6ParamsE)
	.align		4
        /*000c*/ 	.word	index@(__assertfail)
	.align		4
        /*0010*/ 	.word	0x00000000
	.align		4
        /*0014*/ 	.word	0xfffffffe
	.align		4
        /*0018*/ 	.word	0x00000000
	.align		4
        /*001c*/ 	.word	0xfffffffd
	.align		4
        /*0020*/ 	.word	0x00000000
	.align		4
        /*0024*/ 	.word	0xfffffffc


//--------------------- .nv.constant4             --------------------------
	.section	.nv.constant4,"a",@progbits
	.align	8
	.align		8
.nv.constant4:
        /*0000*/ 	.dword	__assertfail
	.align		8
        /*0008*/ 	.dword	__unnamed_1
	.align		8
        /*0010*/ 	.dword	_ZN40_INTERNAL_e2feaaec_4_k_cu_e3143000_218194cuda3std3__45__cpo5beginE
	.align		8
        /*0018*/ 	.dword	_ZN40_INTERNAL_e2feaaec_4_k_cu_e3143000_218194cuda3std3__45__cpo3endE
	.align		8
        /*0020*/ 	.dword	_ZN40_INTERNAL_e2feaaec_4_k_cu_e3143000_218194cuda3std3__45__cpo6cbeginE
	.align		8
        /*0028*/ 	.dword	_ZN40_INTERNAL_e2feaaec_4_k_cu_e3143000_218194cuda3std3__45__cpo4cendE
	.align		8
        /*0030*/ 	.dword	_ZN40_INTERNAL_e2feaaec_4_k_cu_e3143000_218194cuda3std3__442_GLOBAL__N__e2feaaec_4_k_cu_e3143000_218196ignoreE
	.align		8
        /*0038*/ 	.dword	_ZN40_INTERNAL_e2feaaec_4_k_cu_e3143000_218194cuda3std3__419piecewise_constructE
	.align		8
        /*0040*/ 	.dword	_ZN40_INTERNAL_e2feaaec_4_k_cu_e3143000_218194cuda3std3__48in_placeE
	.align		8
        /*0048*/ 	.dword	_ZN40_INTERNAL_e2feaaec_4_k_cu_e3143000_218194cuda3std6ranges3__45__cpo4swapE
	.align		8
        /*0050*/ 	.dword	_ZN40_INTERNAL_e2feaaec_4_k_cu_e3143000_218194cuda3std6ranges3__45__cpo9iter_moveE
	.align		8
        /*0058*/ 	.dword	_ZN40_INTERNAL_e2feaaec_4_k_cu_e3143000_218194cute7productE
	.align		8
        /*0060*/ 	.dword	_ZN40_INTERNAL_e2feaaec_4_k_cu_e3143000_218194cute1_E
	.align		8
        /*0068*/ 	.dword	$str$22
	.align		8
        /*0070*/ 	.dword	$str$23


//--------------------- .text._ZN7cutlass13device_kernelINS_4gemm6kernel13GemmUniversalIN4cute5tupleIJiiiiEEENS1_10collective13CollectiveMmaINS1_34MainloopSm90TmaGmmaWarpSpecializedILi9ENS5_IJNS4_1CILi4EEENSA_ILi2EEENSA_ILi1EEEEEENS1_32KernelTmaWarpSpecializedPingpongEEENS5_IJNSA_ILi64EEENSA_ILi128EEESH_EEENS_10bfloat16_tENS5_IJlSD_lEEESK_SL_NS4_8TiledMMAINS4_8MMA_AtomIJNS4_4SM904GMMA28MMA_64x128x16_F32BF16BF16_SSILNSP_5MajorE0ELSR_0ELNSP_7ScaleInE1ELSS_1EEEEEENS4_6LayoutINS5_IJSD_SD_SD_EEENS5_IJNSA_ILi0EEESX_SX_EEEEENS5_IJNS4_10UnderscoreES10_S10_EEEEENS4_23SM90_TMA_LOAD_MULTICASTENS4_14ComposedLayoutINS4_7SwizzleILi3ELi4ELi3EEENS4_18smem_ptr_flag_bitsILi16EEENSV_INS5_IJNSA_ILi8EEESH_EEENS5_IJSH_SD_EEEEEEEvNS4_8identityES13_S1D_vS1E_EENS_8epilogue10collective6detail29Sm90TmaWarpSpecializedAdapterINS1H_15DefaultEpilogueISK_SL_SL_NS1G_6thread17LinearCombinationISK_Li1EffLNS1L_9ScaleType4KindE0ELNS_15FloatRoundStyleE2ESK_EENS1_15EpilogueDefaultEEEEEvvEEEEvNT_6ParamsE --------------------------
	.section	.text._ZN7cutlass13device_kernelINS_4gemm6kernel13GemmUniversalIN4cute5tupleIJiiiiEEENS1_10collective13CollectiveMmaINS1_34MainloopSm90TmaGmmaWarpSpecializedILi9ENS5_IJNS4_1CILi4EEENSA_ILi2EEENSA_ILi1EEEEEENS1_32KernelTmaWarpSpecializedPingpongEEENS5_IJNSA_ILi64EEENSA_ILi128EEESH_EEENS_10bfloat16_tENS5_IJlSD_lEEESK_SL_NS4_8TiledMMAINS4_8MMA_AtomIJNS4_4SM904GMMA28MMA_64x128x16_F32BF16BF16_SSILNSP_5MajorE0ELSR_0ELNSP_7ScaleInE1ELSS_1EEEEEENS4_6LayoutINS5_IJSD_SD_SD_EEENS5_IJNSA_ILi0EEESX_SX_EEEEENS5_IJNS4_10UnderscoreES10_S10_EEEEENS4_23SM90_TMA_LOAD_MULTICASTENS4_14ComposedLayoutINS4_7SwizzleILi3ELi4ELi3EEENS4_18smem_ptr_flag_bitsILi16EEENSV_INS5_IJNSA_ILi8EEESH_EEENS5_IJSH_SD_EEEEEEEvNS4_8identityES13_S1D_vS1E_EENS_8epilogue10collective6detail29Sm90TmaWarpSpecializedAdapterINS1H_15DefaultEpilogueISK_SL_SL_NS1G_6thread17LinearCombinationISK_Li1EffLNS1L_9ScaleType4KindE0ELNS_15FloatRoundStyleE2ESK_EENS1_15EpilogueDefaultEEEEEvvEEEEvNT_6ParamsE,"ax",@progbits
	.align	128
.text._ZN7cutlass13device_kernelINS_4gemm6kernel13GemmUniversalIN4cute5tupleIJiiiiEEENS1_10collective13CollectiveMmaINS1_34MainloopSm90TmaGmmaWarpSpecializedILi9ENS5_IJNS4_1CILi4EEENSA_ILi2EEENSA_ILi1EEEEEENS1_32KernelTmaWarpSpecializedPingpongEEENS5_IJNSA_ILi64EEENSA_ILi128EEESH_EEENS_10bfloat16_tENS5_IJlSD_lEEESK_SL_NS4_8TiledMMAINS4_8MMA_AtomIJNS4_4SM904GMMA28MMA_64x128x16_F32BF16BF16_SSILNSP_5MajorE0ELSR_0ELNSP_7ScaleInE1ELSS_1EEEEEENS4_6LayoutINS5_IJSD_SD_SD_EEENS5_IJNSA_ILi0EEESX_SX_EEEEENS5_IJNS4_10UnderscoreES10_S10_EEEEENS4_23SM90_TMA_LOAD_MULTICASTENS4_14ComposedLayoutINS4_7SwizzleILi3ELi4ELi3EEENS4_18smem_ptr_flag_bitsILi16EEENSV_INS5_IJNSA_ILi8EEESH_EEENS5_IJSH_SD_EEEEEEEvNS4_8identityES13_S1D_vS1E_EENS_8epilogue10collective6detail29Sm90TmaWarpSpecializedAdapterINS1H_15DefaultEpilogueISK_SL_SL_NS1G_6thread17LinearCombinationISK_Li1EffLNS1L_9ScaleType4KindE0ELNS_15FloatRoundStyleE2ESK_EENS1_15EpilogueDefaultEEEEEvvEEEEvNT_6ParamsE:
        .type           _ZN7cutlass13device_kernelINS_4gemm6kernel13GemmUniversalIN4cute5tupleIJiiiiEEENS1_10collective13CollectiveMmaINS1_34MainloopSm90TmaGmmaWarpSpecializedILi9ENS5_IJNS4_1CILi4EEENSA_ILi2EEENSA_ILi1EEEEEENS1_32KernelTmaWarpSpecializedPingpongEEENS5_IJNSA_ILi64EEENSA_ILi128EEESH_EEENS_10bfloat16_tENS5_IJlSD_lEEESK_SL_NS4_8TiledMMAINS4_8MMA_AtomIJNS4_4SM904GMMA28MMA_64x128x16_F32BF16BF16_SSILNSP_5MajorE0ELSR_0ELNSP_7ScaleInE1ELSS_1EEEEEENS4_6LayoutINS5_IJSD_SD_SD_EEENS5_IJNSA_ILi0EEESX_SX_EEEEENS5_IJNS4_10UnderscoreES10_S10_EEEEENS4_23SM90_TMA_LOAD_MULTICASTENS4_14ComposedLayoutINS4_7SwizzleILi3ELi4ELi3EEENS4_18smem_ptr_flag_bitsILi16EEENSV_INS5_IJNSA_ILi8EEESH_EEENS5_IJSH_SD_EEEEEEEvNS4_8identityES13_S1D_vS1E_EENS_8epilogue10collective6detail29Sm90TmaWarpSpecializedAdapterINS1H_15DefaultEpilogueISK_SL_SL_NS1G_6thread17LinearCombinationISK_Li1EffLNS1L_9ScaleType4KindE0ELNS_15FloatRoundStyleE2ESK_EENS1_15EpilogueDefaultEEEEEvvEEEEvNT_6ParamsE,@function
        .size           _ZN7cutlass13device_kernelINS_4gemm6kernel13GemmUniversalIN4cute5tupleIJiiiiEEENS1_10collective13CollectiveMmaINS1_34MainloopSm90TmaGmmaWarpSpecializedILi9ENS5_IJNS4_1CILi4EEENSA_ILi2EEENSA_ILi1EEEEEENS1_32KernelTmaWarpSpecializedPingpongEEENS5_IJNSA_ILi64EEENSA_ILi128EEESH_EEENS_10bfloat16_tENS5_IJlSD_lEEESK_SL_NS4_8TiledMMAINS4_8MMA_AtomIJNS4_4SM904GMMA28MMA_64x128x16_F32BF16BF16_SSILNSP_5MajorE0ELSR_0ELNSP_7ScaleInE1ELSS_1EEEEEENS4_6LayoutINS5_IJSD_SD_SD_EEENS5_IJNSA_ILi0EEESX_SX_EEEEENS5_IJNS4_10UnderscoreES10_S10_EEEEENS4_23SM90_TMA_LOAD_MULTICASTENS4_14ComposedLayoutINS4_7SwizzleILi3ELi4ELi3EEENS4_18smem_ptr_flag_bitsILi16EEENSV_INS5_IJNSA_ILi8EEESH_EEENS5_IJSH_SD_EEEEEEEvNS4_8identityES13_S1D_vS1E_EENS_8epilogue10collective6detail29Sm90TmaWarpSpecializedAdapterINS1H_15DefaultEpilogueISK_SL_SL_NS1G_6thread17LinearCombinationISK_Li1EffLNS1L_9ScaleType4KindE0ELNS_15FloatRoundStyleE2ESK_EENS1_15EpilogueDefaultEEEEEvvEEEEvNT_6ParamsE,(.L_x_212 - _ZN7cutlass13device_kernelINS_4gemm6kernel13GemmUniversalIN4cute5tupleIJiiiiEEENS1_10collective13CollectiveMmaINS1_34MainloopSm90TmaGmmaWarpSpecializedILi9ENS5_IJNS4_1CILi4EEENSA_ILi2EEENSA_ILi1EEEEEENS1_32KernelTmaWarpSpecializedPingpongEEENS5_IJNSA_ILi64EEENSA_ILi128EEESH_EEENS_10bfloat16_tENS5_IJlSD_lEEESK_SL_NS4_8TiledMMAINS4_8MMA_AtomIJNS4_4SM904GMMA28MMA_64x128x16_F32BF16BF16_SSILNSP_5MajorE0ELSR_0ELNSP_7ScaleInE1ELSS_1EEEEEENS4_6LayoutINS5_IJSD_SD_SD_EEENS5_IJNSA_ILi0EEESX_SX_EEEEENS5_IJNS4_10UnderscoreES10_S10_EEEEENS4_23SM90_TMA_LOAD_MULTICASTENS4_14ComposedLayoutINS4_7SwizzleILi3ELi4ELi3EEENS4_18smem_ptr_flag_bitsILi16EEENSV_INS5_IJNSA_ILi8EEESH_EEENS5_IJSH_SD_EEEEEEEvNS4_8identityES13_S1D_vS1E_EENS_8epilogue10collective6detail29Sm90TmaWarpSpecializedAdapterINS1H_15DefaultEpilogueISK_SL_SL_NS1G_6thread17LinearCombinationISK_Li1EffLNS1L_9ScaleType4KindE0ELNS_15FloatRoundStyleE2ESK_EENS1_15EpilogueDefaultEEEEEvvEEEEvNT_6ParamsE)
        .other          _ZN7cutlass13device_kernelINS_4gemm6kernel13GemmUniversalIN4cute5tupleIJiiiiEEENS1_10collective13CollectiveMmaINS1_34MainloopSm90TmaGmmaWarpSpecializedILi9ENS5_IJNS4_1CILi4EEENSA_ILi2EEENSA_ILi1EEEEEENS1_32KernelTmaWarpSpecializedPingpongEEENS5_IJNSA_ILi64EEENSA_ILi128EEESH_EEENS_10bfloat16_tENS5_IJlSD_lEEESK_SL_NS4_8TiledMMAINS4_8MMA_AtomIJNS4_4SM904GMMA28MMA_64x128x16_F32BF16BF16_SSILNSP_5MajorE0ELSR_0ELNSP_7ScaleInE1ELSS_1EEEEEENS4_6LayoutINS5_IJSD_SD_SD_EEENS5_IJNSA_ILi0EEESX_SX_EEEEENS5_IJNS4_10UnderscoreES10_S10_EEEEENS4_23SM90_TMA_LOAD_MULTICASTENS4_14ComposedLayoutINS4_7SwizzleILi3ELi4ELi3EEENS4_18smem_ptr_flag_bitsILi16EEENSV_INS5_IJNSA_ILi8EEESH_EEENS5_IJSH_SD_EEEEEEEvNS4_8identityES13_S1D_vS1E_EENS_8epilogue10collective6detail29Sm90TmaWarpSpecializedAdapterINS1H_15DefaultEpilogueISK_SL_SL_NS1G_6thread17LinearCombinationISK_Li1EffLNS1L_9ScaleType4KindE0ELNS_15FloatRoundStyleE2ESK_EENS1_15EpilogueDefaultEEEEEvvEEEEvNT_6ParamsE,@"STO_CUDA_ENTRY STV_DEFAULT"
_ZN7cutlass13device_kernelINS_4gemm6kernel13GemmUniversalIN4cute5tupleIJiiiiEEENS1_10collective13CollectiveMmaINS1_34MainloopSm90TmaGmmaWarpSpecializedILi9ENS5_IJNS4_1CILi4EEENSA_ILi2EEENSA_ILi1EEEEEENS1_32KernelTmaWarpSpecializedPingpongEEENS5_IJNSA_ILi64EEENSA_ILi128EEESH_EEENS_10bfloat16_tENS5_IJlSD_lEEESK_SL_NS4_8TiledMMAINS4_8MMA_AtomIJNS4_4SM904GMMA28MMA_64x128x16_F32BF16BF16_SSILNSP_5MajorE0ELSR_0ELNSP_7ScaleInE1ELSS_1EEEEEENS4_6LayoutINS5_IJSD_SD_SD_EEENS5_IJNSA_ILi0EEESX_SX_EEEEENS5_IJNS4_10UnderscoreES10_S10_EEEEENS4_23SM90_TMA_LOAD_MULTICASTENS4_14ComposedLayoutINS4_7SwizzleILi3ELi4ELi3EEENS4_18smem_ptr_flag_bitsILi16EEENSV_INS5_IJNSA_ILi8EEESH_EEENS5_IJSH_SD_EEEEEEEvNS4_8identityES13_S1D_vS1E_EENS_8epilogue10collective6detail29Sm90TmaWarpSpecializedAdapterINS1H_15DefaultEpilogueISK_SL_SL_NS1G_6thread17LinearCombinationISK_Li1EffLNS1L_9ScaleType4KindE0ELNS_15FloatRoundStyleE2ESK_EENS1_15EpilogueDefaultEEEEEvvEEEEvNT_6ParamsE:
[----:B------:R-:W0:Y:S02]  /*0000*/  LDC R1, c[0x0][0x28] ;  /* 0x00000a00ff017b82 */ /* 0x000e240000000800 */
[----:B0-----:R-:W-:Y:S01]  /*0010*/  VIADD R1, R1, 0xfffffff8 ;  /* 0xfffffff801017836 */ /* 0x001fe20000000000 */
[----:B------:R-:W0:Y:S01]  /*0020*/  S2R R4, SR_TID.X ;  /* 0x0000000000047919 */ /* 0x000e220000002100 */
[----:B------:R-:W-:Y:S01]  /*0030*/  ELECT P0, URZ, PT ;  /* 0x00000000003f782f */ /* 0x000fe20003800000 */
[----:B------:R-:W-:Y:S01]  /*0040*/  BSSY B0, `(.L_x_0) ;  /* 0x000000f000007945 */ /* 0x000fe20003800000 */
[--C-:B0-----:R-:W-:Y:S02]  /*0050*/  SHF.R.U32.HI R0, RZ, 0x5, R4.reuse ;  /* 0x00000005ff007819 */ /* 0x101fe40000011604 */
[----:B------:R-:W-:-:S03]  /*0060*/  SHF.R.U32.HI R7, RZ, 0x7, R4 ;  /* 0x00000007ff077819 */ /* 0x000fc60000011604 */
[----:B------:R-:W0:Y:S04]  /*0070*/  SHFL.IDX PT, R2, R0, RZ, 0x1f ;  /* 0x00001fff00027589 */ /* 0x000e2800000e0000 */
[----:B------:R1:W2:Y:S01]  /*0080*/  SHFL.IDX PT, R10, R7, RZ, 0x1f ;  /* 0x00001fff070a7589 */ /* 0x0002a200000e0000 */
[----:B0-----:R-:W-:-:S13]  /*0090*/  ISETP.NE.OR P0, PT, R2, RZ, !P0 ;  /* 0x000000ff0200720c */ /* 0x001fda0004705670 */
[----:B-12---:R-:W-:Y:S05]  /*00a0*/  @P0 BRA `(.L_x_1) ;  /* 0x0000000000200947 */ /* 0x006fea0003800000 */
[----:B------:R-:W-:Y:S02]  /*00b0*/  ULDC.64 UR4, c[0x0][0x198] ;  /* 0x0000660000047ab9 */ /* 0x000fe40000000a00 */
[----:B------:R-:W-:Y:S02]  /*00c0*/  UIADD3 UR6, UP0, UR4, 0xf0, URZ ;  /* 0x000000f004067890 */ /* 0x000fe4000ff1e03f */
[----:B------:R-:W-:Y:S02]  /*00d0*/  UIADD3 UR4, UP1, UR4, 0x1f0, URZ ;  /* 0x000001f004047890 */ /* 0x000fe4000ff3e03f */
[----:B------:R-:W-:Y:S02]  /*00e0*/  UIADD3.X UR7, URZ, UR5, URZ, UP0, !UPT ;  /* 0x000000053f077290 */ /* 0x000fe400087fe43f */
[----:B------:R-:W-:-:S07]  /*00f0*/  UIADD3.X UR5, URZ, UR5, URZ, UP1, !UPT ;  /* 0x000000053f057290 */ /* 0x000fce0008ffe43f */
[----:B------:R0:W-:Y:S02]  /*0100*/  UTMACCTL.PF [UR6] ;  /* 0x00000000060079b9 */ /* 0x0001e40008040000 */
[----:B------:R0:W-:Y:S02]  /*0110*/  UTMACCTL.PF [UR4] ;  /* 0x00000000040079b9 */ /* 0x0001e40008040000 */
[----:B0-----:R-:W-:Y:S01]  /*0120*/  NOP ;  /* 0x0000000000007918 */ /* 0x001fe20000000000 */
.L_x_1:
[----:B------:R-:W-:Y:S05]  /*0130*/  BSYNC B0 ;  /* 0x0000000000007941 */ /* 0x000fea0003800000 */
.L_x_0:
[----:B------:R-:W0:Y:S02]  /*0140*/  SHFL.IDX PT, R9, R0, RZ, 0x1f ;  /* 0x00001fff00097589 */ /* 0x000e2400000e0000 */
[----:B0-----:R-:W-:-:S13]  /*0150*/  ISETP.NE.AND P0, PT, R9, RZ, PT ;  /* 0x000000ff0900720c */ /* 0x001fda0003f05270 */
[----:B------:R-:W-:Y:S05]  /*0160*/  @P0 BRA `(.L_x_2) ;  /* 0x00000000008c0947 */ /* 0x000fea0003800000 */
[----:B------:R-:W-:Y:S01]  /*0170*/  ELECT P0, URZ, PT ;  /* 0x00000000003f782f */ /* 0x000fe20003800000 */
[----:B------:R-:W-:-:S12]  /*0180*/  BSSY B0, `(.L_x_2) ;  /* 0x0000021000007945 */ /* 0x000fd80003800000 */
[----:B------:R-:W-:Y:S05]  /*0190*/  @!P0 BRA `(.L_x_3) ;  /* 0x00000000007c8947 */ /* 0x000fea0003800000 */
[----:B------:R-:W0:Y:S01]  /*01a0*/  S2UR UR8, SR_CgaCtaId ;  /* 0x00000000000879c3 */ /* 0x000e220000008800 */
[----:B------:R-:W-:Y:S01]  /*01b0*/  UMOV UR4, 0x400 ;  /* 0x0000040000047882 */ /* 0x000fe20000000000 */
[----:B------:R-:W-:Y:S01]  /*01c0*/  UMOV UR5, 0x1 ;  /* 0x0000000100057882 */ /* 0x000fe20000000000 */
[----:B------:R-:W-:Y:S02]  /*01d0*/  UMOV UR6, 0x5 ;  /* 0x0000000500067882 */ /* 0x000fe40000000000 */
[----:B------:R-:W-:-:S04]  /*01e0*/  UIADD3 UR6, -UR6, 0x100000, URZ ;  /* 0x0010000006067890 */ /* 0x000fc8000fffe13f */
[----:B------:R-:W-:Y:S02]  /*01f0*/  USHF.L.U32 UR7, UR6, 0xb, URZ ;  /* 0x0000000b06077899 */ /* 0x000fe4000800063f */
[----:B------:R-:W-:Y:S02]  /*0200*/  USHF.L.U32 UR6, UR6, 0x1, URZ ;  /* 0x0000000106067899 */ /* 0x000fe4000800063f */
[----:B0-----:R-:W-:Y:S02]  /*0210*/  ULEA UR8, UR8, UR4, 0x18 ;  /* 0x0000000408087291 */ /* 0x001fe4000f8ec03f */
[----:B------:R-:W-:-:S04]  /*0220*/  UIADD3 UR4, -UR5, 0x100000, URZ ;  /* 0x0010000005047890 */ /* 0x000fc8000fffe13f */
[----:B------:R-:W-:Y:S02]  /*0230*/  USHF.L.U32 UR5, UR4, 0xb, URZ ;  /* 0x0000000b04057899 */ /* 0x000fe4000800063f */
[----:B------:R-:W-:Y:S01]  /*0240*/  USHF.L.U32 UR4, UR4, 0x1, URZ ;  /* 0x0000000104047899 */ /* 0x000fe2000800063f */
[----:B------:R-:W0:Y:S11]  /*0250*/  FENCE.VIEW.ASYNC.S ;  /* 0x00000000000073c6 */ /* 0x000e360000000000 */
[----:B0-----:R0:W1:Y:S01]  /*0260*/  SYNCS.EXCH.64 URZ, [UR8], UR4 ;  /* 0x00000004083f75b2 */ /* 0x0010620008000100 */
[----:B------:R0:W2:Y:S01]  /*0270*/  SYNCS.EXCH.64 URZ, [UR8+0x48], UR6 ;  /* 0x00004806083f75b2 */ /* 0x0000a20008000100 */
[----:B------:R0:W3:Y:S01]  /*0280*/  SYNCS.EXCH.64 URZ, [UR8+0x8], UR4 ;  /* 0x00000804083f75b2 */ /* 0x0000e20008000100 */
[----:B------:R0:W4:Y:S01]  /*0290*/  SYNCS.EXCH.64 URZ, [UR8+0x50], UR6 ;  /* 0x00005006083f75b2 */ /* 0x0001220008000100 */
[----:B------:R0:W0:Y:S01]  /*02a0*/  SYNCS.EXCH.64 URZ, [UR8+0x10], UR4 ;  /* 0x00001004083f75b2 */ /* 0x0000220008000100 */
        /* <DEDUP_REMOVED lines=13> */
[----:B------:R-:W-:Y:S01]  /*0380*/  NOP ;  /* 0x0000000000007918 */ /* 0x000fe20000000000 */
.L_x_3:
[----:B0-----:R-:W-:Y:S05]  /*0390*/  BSYNC B0 ;  /* 0x0000000000007941 */ /* 0x001fea0003800000 */
.L_x_2:
[----:B------:R-:W0:Y:S01]  /*03a0*/  SHFL.IDX PT, R6, R0, RZ, 0x1f ;  /* 0x00001fff00067589 */ /* 0x000e2200000e0000 */
[----:B------:R-:W-:Y:S01]  /*03b0*/  SHF.R.S32.HI R3, RZ, 0x1f, R4 ;  /* 0x0000001fff037819 */ /* 0x000fe20000011404 */
[----:B------:R-:W5:Y:S01]  /*03c0*/  S2UR UR12, SR_CTAID.X ;  /* 0x00000000000c79c3 */ /* 0x000f620000002500 */
[----:B------:R-:W-:Y:S01]  /*03d0*/  ELECT P0, URZ, PT ;  /* 0x00000000003f782f */ /* 0x000fe20003800000 */
[----:B------:R1:W2:Y:S01]  /*03e0*/  SHFL.IDX PT, R13, R0, RZ, 0x1f ;  /* 0x00001fff000d7589 */ /* 0x0002a200000e0000 */
[----:B------:R-:W-:Y:S01]  /*03f0*/  LEA.HI R3, R3, R4, RZ, 0x7 ;  /* 0x0000000403037211 */ /* 0x000fe200078f38ff */
[----:B------:R-:W-:Y:S01]  /*0400*/  ULDC UR4, c[0x0][0x150] ;  /* 0x0000540000047ab9 */ /* 0x000fe20000000800 */
[----:B------:R-:W-:Y:S01]  /*0410*/  ELECT P1, URZ, PT ;  /* 0x00000000003f782f */ /* 0x000fe20003820000 */
[----:B------:R-:W3:Y:S01]  /*0420*/  SHFL.IDX PT, R17, R7, RZ, 0x1f ;  /* 0x00001fff07117589 */ /* 0x000ee200000e0000 */
[----:B------:R-:W-:Y:S01]  /*0430*/  LOP3.LUT R3, R3, 0xffffff80, RZ, 0xc0, !PT ;  /* 0xffffff8003037812 */ /* 0x000fe200078ec0ff */
[----:B------:R-:W4:Y:S01]  /*0440*/  LDC R15, c[0x0][0x144] ;  /* 0x00005100ff0f7b82 */ /* 0x000f220000000800 */
[----:B------:R-:W-:Y:S01]  /*0450*/  ULDC UR5, c[0x0][0x154] ;  /* 0x0000550000057ab9 */ /* 0x000fe20000000800 */
[----:B-1----:R-:W-:Y:S01]  /*0460*/  SHF.R.S32.HI R0, RZ, 0x1f, R9 ;  /* 0x0000001fff007819 */ /* 0x002fe20000011409 */
[----:B------:R-:W-:Y:S01]  /*0470*/  UMOV UR11, 0x80 ;  /* 0x00000080000b7882 */ /* 0x000fe20000000000 */
[----:B------:R-:W-:Y:S01]  /*0480*/  IMAD.IADD R5, R4, 0x1, -R3 ;  /* 0x0000000104057824 */ /* 0x000fe200078e0a03 */
[----:B------:R-:W-:Y:S01]  /*0490*/  NOP ;  /* 0x0000000000007918 */ /* 0x000fe20000000000 */
[----:B------:R-:W-:Y:S01]  /*04a0*/  LEA.HI R0, R0, R9, RZ, 0x2 ;  /* 0x0000000900007211 */ /* 0x000fe200078f10ff */
[----:B------:R-:W-:Y:S01]  /*04b0*/  NOP ;  /* 0x0000000000007918 */ /* 0x000fe20000000000 */
[----:B------:R-:W1:Y:S01]  /*04c0*/  LDC R16, c[0x0][0x140] ;  /* 0x00005000ff107b82 */ /* 0x000e620000000800 */
[----:B------:R-:W-:Y:S01]  /*04d0*/  SHF.R.S32.HI R8, RZ, 0x1f, R5 ;  /* 0x0000001fff087819 */ /* 0x000fe20000011405 */
[----:B------:R-:W-:Y:S01]  /*04e0*/  VIADD R36, R10, 0xffffffff ;  /* 0xffffffff0a247836 */ /* 0x000fe20000000000 */
[----:B------:R-:W-:Y:S01]  /*04f0*/  LOP3.LUT R0, R0, 0x3ffffffc, RZ, 0xc0, !PT ;  /* 0x3ffffffc00007812 */ /* 0x000fe200078ec0ff */
[----:B------:R-:W-:Y:S01]  /*0500*/  IMAD.MOV.U32 R89, RZ, RZ, 0x1 ;  /* 0x00000001ff597424 */ /* 0x000fe200078e00ff */
[----:B------:R-:W-:-:S02]  /*0510*/  LEA.HI R3, R8, R5, RZ, 0x3 ;  /* 0x0000000508037211 */ /* 0x000fc400078f18ff */
[----:B0-----:R-:W-:Y:S01]  /*0520*/  ISETP.NE.OR P0, PT, R6, RZ, !P0 ;  /* 0x000000ff0600720c */ /* 0x001fe20004705670 */
[----:B------:R-:W-:Y:S01]  /*0530*/  IMAD.IADD R9, R9, 0x1, -R0 ;  /* 0x0000000109097824 */ /* 0x000fe200078e0a00 */
[----:B------:R-:W0:Y:S01]  /*0540*/  S2R R6, SR_CTAID.Y ;  /* 0x0000000000067919 */ /* 0x000e220000002600 */
[--C-:B------:R-:W-:Y:S01]  /*0550*/  SHF.R.S32.HI R11, RZ, 0x3, R3.reuse ;  /* 0x00000003ff0b7819 */ /* 0x100fe20000011403 */
[----:B------:R-:W3:Y:S01]  /*0560*/  LDC R21, c[0x0][0x148] ;  /* 0x00005200ff157b82 */ /* 0x000ee20000000800 */
[----:B------:R-:W-:Y:S02]  /*0570*/  SHF.R.S32.HI R12, RZ, 0x1f, R3 ;  /* 0x0000001fff0c7819 */ /* 0x000fe40000011403 */
[----:B-----5:R-:W-:Y:S02]  /*0580*/  I2FP.F32.U32 R3, UR12 ;  /* 0x0000000c00037c45 */ /* 0x020fe40008201000 */
[----:B------:R-:W-:Y:S02]  /*0590*/  LEA.HI R12, R12, R11, RZ, 0x2 ;  /* 0x0000000b0c0c7211 */ /* 0x000fe400078f10ff */
[----:B--2---:R-:W-:Y:S01]  /*05a0*/  ISETP.NE.OR P1, PT, R13, RZ, !P1 ;  /* 0x000000ff0d00720c */ /* 0x004fe20004f25670 */
[----:B------:R-:W-:Y:S01]  /*05b0*/  FMUL R14, R3, UR4 ;  /* 0x00000004030e7c20 */ /* 0x000fe20008400000 */
[----:B------:R-:W-:Y:S01]  /*05c0*/  LOP3.LUT R12, R12, 0xfffffffc, RZ, 0xc0, !PT ;  /* 0xfffffffc0c0c7812 */ /* 0x000fe200078ec0ff */
[----:B------:R-:W-:Y:S01]  /*05d0*/  VOTEU.ALL UP2, P0 ;  /* 0x00000000003f7886 */ /* 0x000fe20000040000 */
[----:B------:R-:W-:Y:S01]  /*05e0*/  SHF.R.S32.HI R3, RZ, 0x1f, R2 ;  /* 0x0000001fff037819 */ /* 0x000fe20000011402 */
[----:B------:R-:W-:Y:S01]  /*05f0*/  UMOV UR4, 0x20 ;  /* 0x0000002000047882 */ /* 0x000fe20000000000 */
[----:B-1----:R-:W-:Y:S01]  /*0600*/  ISETP.EQ.U32.AND P2, PT, R16, 0x1, PT ;  /* 0x000000011000780c */ /* 0x002fe20003f42070 */
[----:B------:R-:W-:Y:S01]  /*0610*/  IMAD.IADD R12, R11, 0x1, -R12 ;  /* 0x000000010b0c7824 */ /* 0x000fe200078e0a0c */
[----:B------:R-:W-:Y:S01]  /*0620*/  LEA.HI R3, R3, R2, RZ, 0x2 ;  /* 0x0000000203037211 */ /* 0x000fe200078f10ff */
[----:B------:R-:W1:Y:S01]  /*0630*/  F2I.U32.TRUNC.NTZ R14, R14 ;  /* 0x0000000e000e7305 */ /* 0x000e62000020f000 */
[----:B------:R-:W2:Y:S01]  /*0640*/  @!UP2 S2UR UR7, SR_CgaCtaId ;  /* 0x000000000007a9c3 */ /* 0x000ea20000008800 */
[----:B------:R-:W-:Y:S01]  /*0650*/  IMAD R12, R9, 0x4, R12 ;  /* 0x00000004090c7824 */ /* 0x000fe200078e020c */
[----:B------:R-:W-:Y:S01]  /*0660*/  LOP3.LUT R3, R3, 0xfffffffc, RZ, 0xc0, !PT ;  /* 0xfffffffc03037812 */ /* 0x000fe200078ec0ff */
[----:B------:R-:W-:Y:S01]  /*0670*/  VOTEU.ALL UP3, P1 ;  /* 0x00000000003f7886 */ /* 0x000fe20000860000 */
[----:B------:R-:W-:Y:S01]  /*0680*/  @!UP2 UMOV UR6, 0x400 ;  /* 0x000004000006a882 */ /* 0x000fe20000000000 */
[----:B------:R-:W-:Y:S01]  /*0690*/  VOTEU.ALL UP4, P1 ;  /* 0x00000000003f7886 */ /* 0x000fe20000880000 */
[----:B------:R-:W-:Y:S01]  /*06a0*/  VOTEU.ALL UP5, P1 ;  /* 0x00000000003f7886 */ /* 0x000fe200008a0000 */
[----:B------:R-:W-:Y:S01]  /*06b0*/  IMAD.IADD R9, R2, 0x1, -R3 ;  /* 0x0000000102097824 */ /* 0x000fe200078e0a03 */
[----:B------:R-:W-:Y:S01]  /*06c0*/  SHF.R.S32.HI R3, RZ, 0x1f, R12 ;  /* 0x0000001fff037819 */ /* 0x000fe2000001140c */
[----:B------:R-:W5:Y:S01]  /*06d0*/  @!UP3 S2UR UR10, SR_CgaCtaId ;  /* 0x00000000000ab9c3 */ /* 0x000f620000008800 */
[----:B------:R-:W-:Y:S01]  /*06e0*/  @!UP3 UMOV UR9, 0x400 ;  /* 0x000004000009b882 */ /* 0x000fe20000000000 */
[----:B------:R-:W-:Y:S01]  /*06f0*/  VOTEU.ALL UP0, P0 ;  /* 0x00000000003f7886 */ /* 0x000fe20000000000 */
[----:B------:R-:W-:Y:S01]  /*0700*/  LEA.HI R3, R3, R12, RZ, 0x2 ;  /* 0x0000000c03037211 */ /* 0x000fe200078f10ff */
[----:B------:R-:W-:Y:S01]  /*0710*/  VOTEU.ALL UP1, P0 ;  /* 0x00000000003f7886 */ /* 0x000fe20000020000 */
[----:B0-----:R-:W-:Y:S01]  /*0720*/  I2FP.F32.U32 R0, R6 ;  /* 0x0000000600007245 */ /* 0x001fe20000201000 */
[----:B-1----:R-:W-:Y:S01]  /*0730*/  IMAD.MOV R14, RZ, RZ, -R14 ;  /* 0x000000ffff0e7224 */ /* 0x002fe200078e0a0e */
[----:B------:R-:W-:Y:S01]  /*0740*/  LOP3.LUT R11, R3, 0xfffffffc, RZ, 0xc0, !PT ;  /* 0xfffffffc030b7812 */ /* 0x000fe200078ec0ff */
[----:B------:R-:W-:Y:S01]  /*0750*/  IMAD.SHL.U32 R3, R12, 0x4, RZ ;  /* 0x000000040c037824 */ /* 0x000fe200078e00ff */
[----:B------:R-:W-:Y:S01]  /*0760*/  LOP3.LUT P0, RZ, R5, 0x7, RZ, 0xc0, !PT ;  /* 0x0000000705ff7812 */ /* 0x000fe2000780c0ff */
[----:B----4-:R-:W-:-:S02]  /*0770*/  IMAD R20, R15, R14, UR12 ;  /* 0x0000000c0f147e24 */ /* 0x010fc4000f8e020e */
[----:B------:R-:W-:Y:S01]  /*0780*/  FMUL R0, R0, UR5 ;  /* 0x0000000500007c20 */ /* 0x000fe20008400000 */
[C---:B------:R-:W-:Y:S01]  /*0790*/  IMAD.IADD R11, R12.reuse, 0x1, -R11 ;  /* 0x000000010c0b7824 */ /* 0x040fe200078e0a0b */
[----:B------:R-:W-:Y:S01]  /*07a0*/  LOP3.LUT R88, R12, 0xc, R3, 0x78, !PT ;  /* 0x0000000c0c587812 */ /* 0x000fe200078e7803 */
[----:B------:R-:W-:-:S04]  /*07b0*/  @!UP2 UIADD3 UR4, -UR4, 0x100000, URZ ;  /* 0x001000000404a890 */ /* 0x000fc8000fffe13f */
[----:B------:R-:W-:Y:S02]  /*07c0*/  @!UP2 USHF.L.U32 UR5, UR4, 0xb, URZ ;  /* 0x0000000b0405a899 */ /* 0x000fe4000800063f */
[----:B------:R-:W-:Y:S01]  /*07d0*/  @!UP2 USHF.L.U32 UR4, UR4, 0x1, URZ ;  /* 0x000000010404a899 */ /* 0x000fe2000800063f */
[----:B------:R-:W-:Y:S01]  /*07e0*/  ISETP.GE.U32.AND P6, PT, R36, 0x2, PT ;  /* 0x000000022400780c */ /* 0x000fe20003fc6070 */
[----:B--2---:R-:W-:Y:S01]  /*07f0*/  @!UP2 ULEA UR8, UR7, UR6, 0x18 ;  /* 0x000000060708a291 */ /* 0x004fe2000f8ec03f */
[----:B------:R-:W-:Y:S01]  /*0800*/  ISETP.NE.AND P4, PT, R11, R20, PT ;  /* 0x000000140b00720c */ /* 0x000fe20003f85270 */
[----:B------:R-:W0:Y:S01]  /*0810*/  F2I.U32.TRUNC.NTZ R0, R0 ;  /* 0x0000000000007305 */ /* 0x000e22000020f000 */
[----:B------:R-:W-:-:S04]  /*0820*/  @!UP3 UIADD3 UR6, -UR11, 0x100000, URZ ;  /* 0x001000000b06b890 */ /* 0x000fc8000fffe13f */
[----:B------:R-:W-:Y:S02]  /*0830*/  @!UP3 USHF.L.U32 UR7, UR6, 0xb, URZ ;  /* 0x0000000b0607b899 */ /* 0x000fe4000800063f */
[----:B------:R-:W-:Y:S01]  /*0840*/  @!UP3 USHF.L.U32 UR6, UR6, 0x1, URZ ;  /* 0x000000010606b899 */ /* 0x000fe2000800063f */
[----:B------:R-:W-:Y:S01]  /*0850*/  ISETP.LT.U32.AND P0, PT, R88, 0x8, !P0 ;  /* 0x000000085800780c */ /* 0x000fe20004701070 */
[----:B------:R-:W-:Y:S01]  /*0860*/  VOTEU.ALL UP2, P1 ;  /* 0x00000000003f7886 */ /* 0x000fe20000840000 */
[----:B---3--:R-:W-:Y:S01]  /*0870*/  R2UR UR43, R17 ;  /* 0x00000000112b72ca */ /* 0x008fe200000e0000 */
[----:B-----5:R-:W-:Y:S01]  /*0880*/  @!UP3 ULEA UR9, UR10, UR9, 0x18 ;  /* 0x000000090a09b291 */ /* 0x020fe2000f8ec03f */
[----:B------:R-:W-:Y:S01]  /*0890*/  ISETP.NE.AND P3, PT, R10, RZ, PT ;  /* 0x000000ff0a00720c */ /* 0x000fe20003f65270 */
[----:B------:R-:W-:Y:S01]  /*08a0*/  VOTEU.ALL UP3, P1 ;  /* 0x00000000003f7886 */ /* 0x000fe20000860000 */
[----:B------:R-:W-:Y:S01]  /*08b0*/  ISETP.NE.AND P1, PT, R9, 0x3, PT ;  /* 0x000000030900780c */ /* 0x000fe20003f25270 */
[----:B------:R-:W1:Y:S02]  /*08c0*/  FENCE.VIEW.ASYNC.S ;  /* 0x00000000000073c6 */ /* 0x000e640000000000 */
[----:B-1----:R1:W2:Y:S01]  /*08d0*/  @!UP0 SYNCS.EXCH.64 URZ, [UR8+0xc0], UR4 ;  /* 0x0000c004083f85b2 */ /* 0x0022a20008000100 */
[----:B------:R-:W-:-:S02]  /*08e0*/  @P4 SHF.R.S32.HI R3, RZ, 0x1f, R88 ;  /* 0x0000001fff034819 */ /* 0x000fc40000011458 */
[----:B------:R-:W-:Y:S01]  /*08f0*/  ISETP.EQ.OR P1, PT, R9, RZ, !P1 ;  /* 0x000000ff0900720c */ /* 0x000fe20004f22670 */
[----:B0-----:R-:W-:Y:S01]  /*0900*/  IMAD.MOV R24, RZ, RZ, -R0 ;  /* 0x000000ffff187224 */ /* 0x001fe200078e0a00 */
[----:B------:R-:W-:Y:S02]  /*0910*/  @P4 LEA.HI R3, R3, R88, RZ, 0x2 ;  /* 0x0000005803034211 */ /* 0x000fe400078f10ff */
[----:B------:R-:W-:Y:S01]  /*0920*/  ISETP.EQ.AND P1, PT, R10, RZ, P1 ;  /* 0x000000ff0a00720c */ /* 0x000fe20000f22270 */
[----:B------:R-:W-:Y:S01]  /*0930*/  IMAD R0, R21, R24, R6 ;  /* 0x0000001815007224 */ /* 0x000fe200078e0206 */
[----:B------:R-:W-:Y:S02]  /*0940*/  @P4 SHF.R.S32.HI R3, RZ, 0x2, R3 ;  /* 0x00000002ff034819 */ /* 0x000fe40000011403 */
[----:B------:R-:W-:Y:S02]  /*0950*/  SEL R23, RZ, 0x1, !P1 ;  /* 0x00000001ff177807 */ /* 0x000fe40004800000 */
[----:B------:R-:W-:Y:S01]  /*0960*/  @P4 ISETP.NE.AND P5, PT, R3, R0, PT ;  /* 0x000000000300420c */ /* 0x000fe20003fa5270 */
[----:B------:R1:W0:Y:S01]  /*0970*/  @!UP1 SYNCS.EXCH.64 URZ, [UR8+0xc8], UR4 ;  /* 0x0000c804083f95b2 */ /* 0x0002220008000100 */
[----:B------:R-:W-:Y:S01]  /*0980*/  NOP ;  /* 0x0000000000007918 */ /* 0x000fe20000000000 */
[----:B------:R-:W-:-:S02]  /*0990*/  SEL R0, RZ, 0x1, !P0 ;  /* 0x00000001ff007807 */ /* 0x000fc40004000000 */
[----:B------:R-:W-:Y:S02]  /*09a0*/  @P4 SEL R89, RZ, 0x1, P5 ;  /* 0x00000001ff594807 */ /* 0x000fe40002800000 */
[----:B------:R-:W-:Y:S02]  /*09b0*/  SEL R23, R23, 0x2, P6 ;  /* 0x0000000217177807 */ /* 0x000fe40003000000 */
[----:B------:R-:W-:Y:S01]  /*09c0*/  LOP3.LUT R89, R89, R0, RZ, 0xc0, !PT ;  /* 0x0000000059597212 */ /* 0x000fe200078ec0ff */
[----:B------:R1:W3:Y:S01]  /*09d0*/  @!UP2 SYNCS.EXCH.64 URZ, [UR9+0xa0], UR6 ;  /* 0x0000a006093fa5b2 */ /* 0x0002e20008000100 */
[----:B------:R1:W4:Y:S01]  /*09e0*/  @!UP3 SYNCS.EXCH.64 URZ, [UR9+0xa8], UR6 ;  /* 0x0000a806093fb5b2 */ /* 0x0003220008000100 */
[----:B------:R1:W0:Y:S01]  /*09f0*/  @!UP4 SYNCS.EXCH.64 URZ, [UR9+0xb0], UR6 ;  /* 0x0000b006093fc5b2 */ /* 0x0002220008000100 */
[----:B------:R1:W0:Y:S01]  /*0a00*/  @!UP5 SYNCS.EXCH.64 URZ, [UR9+0xb8], UR6 ;  /* 0x0000b806093fd5b2 */ /* 0x0002220008000100 */
[----:B------:R-:W-:Y:S01]  /*0a10*/  NOP ;  /* 0x0000000000007918 */ /* 0x000fe20000000000 */
[----:B-12---:R-:W-:Y:S05]  /*0a20*/  @!P2 BRA `(.L_x_4) ;  /* 0x000000000008a947 */ /* 0x006fea0003800000 */
[----:B0--34-:R-:W-:Y:S01]  /*0a30*/  UCGABAR_ARV ;  /* 0x00000000000079c7 */ /* 0x019fe20008000000 */
[----:B------:R-:W-:Y:S05]  /*0a40*/  BRA `(.L_x_5) ;  /* 0x0000000000047947 */ /* 0x000fea0003800000 */
.L_x_4:
[----:B0--34-:R-:W-:Y:S01]  /*0a50*/  NOP ;  /* 0x0000000000007918 */ /* 0x019fe20000000000 */
.L_x_5:
[----:B------:R-:W-:Y:S01]  /*0a60*/  ULDC.64 UR4, c[0x0][0x598] ;  /* 0x0001660000047ab9 */ /* 0x000fe20000000a00 */
[----:B------:R-:W-:Y:S01]  /*0a70*/  ULDC.64 UR36, c[0x0][0x208] ;  /* 0x0000820000247ab9 */ /* 0x000fe20000000a00 */
[----:B------:R-:W-:-:S04]  /*0a80*/  ISETP.NE.U32.AND P0, PT, RZ, UR4, PT ;  /* 0x00000004ff007c0c */ /* 0x000fc8000bf05070 */
[----:B------:R-:W-:-:S13]  /*0a90*/  ISETP.NE.AND.EX P0, PT, RZ, UR5, PT, P0 ;  /* 0x00000005ff007c0c */ /* 0x000fda000bf05300 */
[----:B------:R-:W-:Y:S05]  /*0aa0*/  @!P0 BRA `(.L_x_6) ;  /* 0x00000000001c8947 */ /* 0x000fea0003800000 */
[----:B------:R-:W0:Y:S02]  /*0ab0*/  LDC.64 R2, c[0x0][0x598] ;  /* 0x00016600ff027b82 */ /* 0x000e240000000a00 */
[----:B0-----:R-:W2:Y:S02]  /*0ac0*/  LDG.E.64 R2, desc[UR36][R2.64] ;  /* 0x0000002402027981 */ /* 0x001ea4000c1e1b00 */
[----:B--2---:R-:W-:-:S04]  /*0ad0*/  ISETP.NE.U32.AND P0, PT, R2, RZ, PT ;  /* 0x000000ff0200720c */ /* 0x004fc80003f05070 */
[----:B------:R-:W-:-:S13]  /*0ae0*/  ISETP.NE.AND.EX P0, PT, R3, RZ, PT, P0 ;  /* 0x000000ff0300720c */ /* 0x000fda0003f05300 */
[----:B------:R-:W-:Y:S05]  /*0af0*/  @!P0 BRA `(.L_x_6) ;  /* 0x0000000000088947 */ /* 0x000fea0003800000 */
[----:B------:R0:W5:Y:S01]  /*0b00*/  LD.E R90, desc[UR36][R2.64] ;  /* 0x00000024025a7980 */ /* 0x000162000c101900 */
[----:B------:R-:W-:Y:S05]  /*0b10*/  BRA `(.L_x_7) ;  /* 0x0000000000247947 */ /* 0x000fea0003800000 */
.L_x_6:
[----:B------:R-:W-:Y:S02]  /*0b20*/  ULDC.64 UR4, c[0x0][0x588] ;  /* 0x0001620000047ab9 */ /* 0x000fe40000000a00 */
[----:B------:R-:W-:-:S04]  /*0b30*/  ISETP.NE.U32.AND P0, PT, RZ, UR4, PT ;  /* 0x00000004ff007c0c */ /* 0x000fc8000bf05070 */
[----:B------:R-:W-:-:S13]  /*0b40*/  ISETP.NE.AND.EX P0, PT, RZ, UR5, PT, P0 ;  /* 0x00000005ff007c0c */ /* 0x000fda000bf05300 */
[----:B------:R-:W-:Y:S05]  /*0b50*/  @!P0 BRA `(.L_x_8) ;  /* 0x00000000000c8947 */ /* 0x000fea0003800000 */
[----:B------:R-:W0:Y:S02]  /*0b60*/  LDC.64 R90, c[0x0][0x588] ;  /* 0x00016200ff5a7b82 */ /* 0x000e240000000a00 */
[----:B0-----:R1:W5:Y:S01]  /*0b70*/  LDG.E R90, desc[UR36][R90.64] ;  /* 0x000000245a5a7981 */ /* 0x001362000c1e1900 */
[----:B------:R-:W-:Y:S05]  /*0b80*/  BRA `(.L_x_7) ;  /* 0x0000000000087947 */ /* 0x000fea0003800000 */
.L_x_8:
[----:B------:R-:W-:Y:S02]  /*0b90*/  ULDC UR4, c[0x0][0x580] ;  /* 0x0001600000047ab9 */ /* 0x000fe40000000800 */
[----:B------:R-:W-:-:S07]  /*0ba0*/  IMAD.U32 R90, RZ, RZ, UR4 ;  /* 0x00000004ff5a7e24 */ /* 0x000fce000f8e00ff */
.L_x_7:
[----:B------:R-:W-:Y:S02]  /*0bb0*/  ULDC.64 UR4, c[0x0][0x5a0] ;  /* 0x0001680000047ab9 */ /* 0x000fe40000000a00 */
[----:B------:R-:W-:-:S04]  /*0bc0*/  ISETP.NE.U32.AND P0, PT, RZ, UR4, PT ;  /* 0x00000004ff007c0c */ /* 0x000fc8000bf05070 */
[----:B------:R-:W-:-:S13]  /*0bd0*/  ISETP.NE.AND.EX P0, PT, RZ, UR5, PT, P0 ;  /* 0x00000005ff007c0c */ /* 0x000fda000bf05300 */
[----:B------:R-:W-:Y:S05]  /*0be0*/  @!P0 BRA `(.L_x_9) ;  /* 0x00000000001c8947 */ /* 0x000fea0003800000 */
[----:B0-----:R-:W0:Y:S02]  /*0bf0*/  LDC.64 R2, c[0x0][0x5a0] ;  /* 0x00016800ff027b82 */ /* 0x001e240000000a00 */
[----:B0-----:R-:W2:Y:S02]  /*0c00*/  LDG.E.64 R2, desc[UR36][R2.64] ;  /* 0x0000002402027981 */ /* 0x001ea4000c1e1b00 */
[----:B--2---:R-:W-:-:S04]  /*0c10*/  ISETP.NE.U32.AND P0, PT, R2, RZ, PT ;  /* 0x000000ff0200720c */ /* 0x004fc80003f05070 */
[----:B------:R-:W-:-:S13]  /*0c20*/  ISETP.NE.AND.EX P0, PT, R3, RZ, PT, P0 ;  /* 0x000000ff0300720c */ /* 0x000fda0003f05300 */
[----:B------:R-:W-:Y:S05]  /*0c30*/  @!P0 BRA `(.L_x_9) ;  /* 0x0000000000088947 */ /* 0x000fea0003800000 */
[----:B-1----:R0:W5:Y:S01]  /*0c40*/  LD.E R91, desc[UR36][R2.64] ;  /* 0x00000024025b7980 */ /* 0x002162000c101900 */
[----:B------:R-:W-:Y:S05]  /*0c50*/  BRA `(.L_x_10) ;  /* 0x0000000000247947 */ /* 0x000fea0003800000 */
.L_x_9:
[----:B------:R-:W-:Y:S02]  /*0c60*/  ULDC.64 UR4, c[0x0][0x590] ;  /* 0x0001640000047ab9 */ /* 0x000fe40000000a00 */
[----:B------:R-:W-:-:S04]  /*0c70*/  ISETP.NE.U32.AND P0, PT, RZ, UR4, PT ;  /* 0x00000004ff007c0c */ /* 0x000fc8000bf05070 */
[----:B------:R-:W-:-:S13]  /*0c80*/  ISETP.NE.AND.EX P0, PT, RZ, UR5, PT, P0 ;  /* 0x00000005ff007c0c */ /* 0x000fda000bf05300 */
[----:B------:R-:W-:Y:S05]  /*0c90*/  @!P0 BRA `(.L_x_11) ;  /* 0x00000000000c8947 */ /* 0x000fea0003800000 */
[----:B0-----:R-:W1:Y:S02]  /*0ca0*/  LDC.64 R2, c[0x0][0x590] ;  /* 0x00016400ff027b82 */ /* 0x001e640000000a00 */
[----:B-1----:R1:W5:Y:S01]  /*0cb0*/  LDG.E R91, desc[UR36][R2.64] ;  /* 0x00000024025b7981 */ /* 0x002362000c1e1900 */
[----:B------:R-:W-:Y:S05]  /*0cc0*/  BRA `(.L_x_10) ;  /* 0x0000000000087947 */ /* 0x000fea0003800000 */
.L_x_11:
[----:B------:R-:W-:Y:S02]  /*0cd0*/  ULDC UR4, c[0x0][0x584] ;  /* 0x0001610000047ab9 */ /* 0x000fe40000000800 */
[----:B-1----:R-:W-:-:S07]  /*0ce0*/  IMAD.U32 R91, RZ, RZ, UR4 ;  /* 0x00000004ff5b7e24 */ /* 0x002fce000f8e00ff */
.L_x_10:
[----:B01----:R-:W0:Y:S01]  /*0cf0*/  LDC R2, c[0x0][0x65c] ;  /* 0x00019700ff027b82 */ /* 0x003e220000000800 */
[----:B------:R-:W-:Y:S01]  /*0d00*/  ULDC UR6, c[0x0][0x28c] ;  /* 0x0000a30000067ab9 */ /* 0x000fe20000000800 */
[----:B------:R-:W-:Y:S01]  /*0d10*/  ISETP.NE.AND P0, PT, R10, 0x2, PT ;  /* 0x000000020a00780c */ /* 0x000fe20003f05270 */
[----:B------:R-:W-:Y:S01]  /*0d20*/  UIADD3 UR6, UR6, 0x3f, URZ ;  /* 0x0000003f06067890 */ /* 0x000fe2000fffe03f */
[----:B------:R-:W-:Y:S01]  /*0d30*/  IMAD.U32 R10, RZ, RZ, UR12 ;  /* 0x0000000cff0a7e24 */ /* 0x000fe2000f8e00ff */
[----:B------:R-:W-:Y:S01]  /*0d40*/  UMOV UR38, URZ ;  /* 0x0000003f00267c82 */ /* 0x000fe20008000000 */
[----:B------:R-:W-:Y:S01]  /*0d50*/  UMOV UR39, URZ ;  /* 0x0000003f00277c82 */ /* 0x000fe20008000000 */
[----:B------:R-:W-:Y:S01]  /*0d60*/  USHF.R.S32.HI UR7, URZ, 0x1f, UR6 ;  /* 0x0000001f3f077899 */ /* 0x000fe20008011406 */
[----:B------:R-:W-:-:S03]  /*0d70*/  ULDC.64 UR8, c[0x0][0x650] ;  /* 0x0001940000087ab9 */ /* 0x000fc60000000a00 */
[----:B------:R-:W-:-:S04]  /*0d80*/  ULEA.HI UR7, UR7, UR6, URZ, 0x6 ;  /* 0x0000000607077291 */ /* 0x000fc8000f8f303f */
[----:B------:R-:W-:Y:S01]  /*0d90*/  USHF.R.S32.HI UR40, URZ, 0x6, UR7 ;  /* 0x000000063f287899 */ /* 0x000fe20008011407 */
[----:B0-----:R-:W-:-:S13]  /*0da0*/  ISETP.NE.AND P1, PT, R2, 0x1, PT ;  /* 0x000000010200780c */ /* 0x001fda0003f25270 */
[----:B------:R-:W0:Y:S01]  /*0db0*/  @P1 LDC R17, c[0x0][0x10] ;  /* 0x00000400ff111b82 */ /* 0x000e220000000800 */
[----:B------:R-:W-:Y:S02]  /*0dc0*/  @P1 IMAD.MOV.U32 R7, RZ, RZ, RZ ;  /* 0x000000ffff071224 */ /* 0x000fe400078e00ff */
[----:B------:R-:W-:-:S05]  /*0dd0*/  @P1 IMAD.MOV.U32 R11, RZ, RZ, RZ ;  /* 0x000000ffff0b1224 */ /* 0x000fca00078e00ff */
[----:B------:R-:W1:Y:S01]  /*0de0*/  @!P1 LDC R3, c[0x0][0xc] ;  /* 0x00000300ff039b82 */ /* 0x000e620000000800 */
[----:B------:R-:W-:Y:S01]  /*0df0*/  ULDC UR4, c[0x0][0xc] ;  /* 0x0000030000047ab9 */ /* 0x000fe20000000800 */
[----:B------:R-:W-:Y:S02]  /*0e00*/  ULDC UR5, c[0x0][0x10] ;  /* 0x0000040000057ab9 */ /* 0x000fe40000000800 */
[----:B------:R-:W-:-:S04]  /*0e10*/  UIMAD.WIDE.U32 UR4, UR4, UR5, URZ ;  /* 0x00000005040472a5 */ /* 0x000fc8000f8e003f */
[----:B------:R-:W2:Y:S01]  /*0e20*/  LDC R0, c[0x0][0x14] ;  /* 0x00000500ff007b82 */ /* 0x000ea20000000800 */
[----:B0-----:R-:W-:-:S04]  /*0e30*/  @P1 IMAD.WIDE.U32 R16, R17, UR12, R6 ;  /* 0x0000000c11101c25 */ /* 0x001fc8000f8e0006 */
[----:B------:R-:W-:Y:S02]  /*0e40*/  @P1 IMAD.IADD R17, R17, 0x1, R11 ;  /* 0x0000000111111824 */ /* 0x000fe400078e020b */
[----:B------:R-:W-:Y:S02]  /*0e50*/  IMAD.MOV.U32 R11, RZ, RZ, RZ ;  /* 0x000000ffff0b7224 */ /* 0x000fe400078e00ff */
[----:B-1----:R-:W-:-:S04]  /*0e60*/  @!P1 IMAD.WIDE.U32 R10, R6, R3, R10 ;  /* 0x00000003060a9225 */ /* 0x002fc800078e000a */
[----:B------:R-:W-:Y:S02]  /*0e70*/  @!P1 IMAD.MOV.U32 R16, RZ, RZ, R10 ;  /* 0x000000ffff109224 */ /* 0x000fe400078e000a */
[----:B--2---:R-:W-:-:S04]  /*0e80*/  IMAD.WIDE.U32 R12, R0, UR4, RZ ;  /* 0x00000004000c7c25 */ /* 0x004fc8000f8e00ff */
[----:B------:R-:W-:Y:S01]  /*0e90*/  IMAD R3, R0, UR5, RZ ;  /* 0x0000000500037c24 */ /* 0x000fe2000f8e02ff */
[----:B------:R0:W-:Y:S01]  /*0ea0*/  STL.64 [R1], R12 ;  /* 0x0000000c01007387 */ /* 0x0001e20000100a00 */
[----:B------:R-:W-:Y:S02]  /*0eb0*/  @!P1 IMAD.MOV.U32 R17, RZ, RZ, R11 ;  /* 0x000000ffff119224 */ /* 0x000fe400078e000b */
[----:B------:R-:W-:Y:S01]  /*0ec0*/  IMAD.IADD R0, R13, 0x1, R3 ;  /* 0x000000010d007824 */ /* 0x000fe200078e0203 */
[----:B------:R-:W-:Y:S06]  /*0ed0*/  @P0 BRA `(.L_x_12) ;  /* 0x0000000000200947 */ /* 0x000fec0003800000 */
[----:B------:R-:W-:Y:S01]  /*0ee0*/  UISETP.GE.U32.AND UP0, UPT, UR40, 0x9, UPT ;  /* 0x000000092800788c */ /* 0x000fe2000bf06070 */
[----:B------:R-:W-:Y:S01]  /*0ef0*/  IADD3 R16, P0, R16, R12, RZ ;  /* 0x0000000c10107210 */ /* 0x000fe20007f1e0ff */
[----:B------:R-:W-:Y:S01]  /*0f00*/  UIMAD.WIDE.U32 UR4, UR40, 0x38e38e39, URZ ;  /* 0x38e38e39280478a5 */ /* 0x000fe2000f8e003f */
[----:B------:R-:W-:-:S03]  /*0f10*/  UMOV UR39, URZ ;  /* 0x0000003f00277c82 */ /* 0x000fc60008000000 */
[----:B------:R-:W-:Y:S01]  /*0f20*/  USHF.R.U32.HI UR4, URZ, 0x1, UR5 ;  /* 0x000000013f047899 */ /* 0x000fe20008011605 */
[----:B------:R-:W-:-:S03]  /*0f30*/  IMAD.X R17, R0, 0x1, R17, P0 ;  /* 0x0000000100117824 */ /* 0x000fc600000e0611 */
[----:B------:R-:W-:Y:S02]  /*0f40*/  UIMAD UR38, UR4, -0x9, UR40 ;  /* 0xfffffff7042678a4 */ /* 0x000fe4000f8e0228 */
[----:B------:R-:W-:-:S12]  /*0f50*/  @UP0 ULOP3.LUT UR39, UR4, 0x1, URZ, 0xc0, !UPT ;  /* 0x0000000104270892 */ /* 0x000fd8000f8ec03f */
.L_x_12:
[----:B------:R-:W-:Y:S01]  /*0f60*/  ISETP.GE.U32.AND P0, PT, R16, UR8, PT ;  /* 0x0000000810007c0c */ /* 0x000fe2000bf06070 */
[----:B------:R-:W-:Y:S01]  /*0f70*/  IMAD.MOV.U32 R22, RZ, RZ, -0x1 ;  /* 0xffffffffff167424 */ /* 0x000fe200078e00ff */
[----:B------:R-:W-:Y:S01]  /*0f80*/  PRMT R3, RZ, 0x7610, R3 ;  /* 0x00007610ff037816 */ /* 0x000fe20000000003 */
[----:B------:R-:W-:Y:S01]  /*0f90*/  IMAD.MOV.U32 R18, RZ, RZ, -0x1 ;  /* 0xffffffffff127424 */ /* 0x000fe200078e00ff */
[----:B------:R-:W-:Y:S01]  /*0fa0*/  ISETP.GE.U32.AND.EX P0, PT, R17, UR9, PT, P0 ;  /* 0x0000000911007c0c */ /* 0x000fe2000bf06100 */
[----:B------:R-:W-:-:S12]  /*0fb0*/  IMAD.MOV.U32 R19, RZ, RZ, -0x1 ;  /* 0xffffffffff137424 */ /* 0x000fd800078e00ff */
[----:B------:R-:W-:Y:S05]  /*0fc0*/  @P0 BRA `(.L_x_13) ;  /* 0x0000000400280947 */ /* 0x000fea0003800000 */
[----:B------:R-:W1:Y:S01]  /*0fd0*/  LDC.64 R26, c[0x0][0x628] ;  /* 0x00018a00ff1a7b82 */ /* 0x000e620000000a00 */
[----:B------:R-:W-:Y:S02]  /*0fe0*/  IMAD.MOV.U32 R10, RZ, RZ, R16 ;  /* 0x000000ffff0a7224 */ /* 0x000fe400078e0010 */
[----:B------:R-:W-:-:S05]  /*0ff0*/  IMAD.MOV.U32 R11, RZ, RZ, R17 ;  /* 0x000000ffff0b7224 */ /* 0x000fca00078e0011 */
[----:B------:R-:W2:Y:S08]  /*1000*/  LDC R18, c[0x0][0x630] ;  /* 0x00018c00ff127b82 */ /* 0x000eb00000000800 */
[----:B------:R-:W3:Y:S01]  /*1010*/  LDC.64 R28, c[0x0][0x620] ;  /* 0x00018800ff1c7b82 */ /* 0x000ee20000000a00 */
[----:B-1----:R-:W-:-:S04]  /*1020*/  ISETP.NE.U32.AND P0, PT, R26, RZ, PT ;  /* 0x000000ff1a00720c */ /* 0x002fc80003f05070 */
[----:B------:R-:W-:-:S13]  /*1030*/  ISETP.NE.AND.EX P0, PT, R27, RZ, PT, P0 ;  /* 0x000000ff1b00720c */ /* 0x000fda0003f05300 */
[----:B--23--:R-:W-:Y:S05]  /*1040*/  @!P0 BRA `(.L_x_14) ;  /* 0x0000000000288947 */ /* 0x00cfea0003800000 */
[----:B------:R-:W1:Y:S02]  /*1050*/  LDC R3, c[0x0][0x634] ;  /* 0x00018d00ff037b82 */ /* 0x000e640000000800 */
[----:B-1----:R-:W-:-:S05]  /*1060*/  IADD3 R3, P0, R16, R3, RZ ;  /* 0x0000000310037210 */ /* 0x002fca0007f1e0ff */
[----:B------:R-:W-:-:S04]  /*1070*/  IMAD.X R19, RZ, RZ, R17, P0 ;  /* 0x000000ffff137224 */ /* 0x000fc800000e0611 */
[----:B------:R-:W-:-:S04]  /*1080*/  IMAD.WIDE.U32 R10, R19, R26, RZ ;  /* 0x0000001a130a7225 */ /* 0x000fc800078e00ff */
[----:B0-----:R-:W-:-:S04]  /*1090*/  IMAD.WIDE.U32 R12, P0, R3, R27, R10 ;  /* 0x0000001b030c7225 */ /* 0x001fc8000780000a */
[----:B------:R-:W-:-:S04]  /*10a0*/  IMAD.WIDE.U32 R10, R3, R26, RZ ;  /* 0x0000001a030a7225 */ /* 0x000fc800078e00ff */
[----:B------:R-:W-:Y:S01]  /*10b0*/  IMAD.X R15, RZ, RZ, RZ, P0 ;  /* 0x000000ffff0f7224 */ /* 0x000fe200000e06ff */
[----:B------:R-:W-:Y:S01]  /*10c0*/  IADD3 RZ, P0, R11, R12, RZ ;  /* 0x0000000c0bff7210 */ /* 0x000fe20007f1e0ff */
[----:B------:R-:W-:-:S04]  /*10d0*/  IMAD.MOV.U32 R14, RZ, RZ, R13 ;  /* 0x000000ffff0e7224 */ /* 0x000fc800078e000d */
[----:B------:R-:W-:-:S08]  /*10e0*/  IMAD.WIDE.U32.X R10, R19, R27, R14, P0 ;  /* 0x0000001b130a7225 */ /* 0x000fd000000e040e */
.L_x_14:
[----:B------:R-:W1:Y:S01]  /*10f0*/  LDC.64 R30, c[0x0][0x640] ;  /* 0x00019000ff1e7b82 */ /* 0x000e620000000a00 */
[-CC-:B------:R-:W-:Y:S01]  /*1100*/  SHF.R.U64 R33, R10, R18.reuse, R11.reuse ;  /* 0x000000120a217219 */ /* 0x180fe2000000120b */
[----:B------:R-:W-:Y:S01]  /*1110*/  IMAD.MOV.U32 R32, RZ, RZ, 0x1 ;  /* 0x00000001ff207424 */ /* 0x000fe200078e00ff */
[----:B------:R-:W-:Y:S02]  /*1120*/  SHF.R.U32.HI R3, RZ, R18, R11 ;  /* 0x00000012ff037219 */ /* 0x000fe4000001160b */
[----:B0-----:R-:W-:-:S03]  /*1130*/  IADD3 R13, P0, RZ, -R33, RZ ;  /* 0x80000021ff0d7210 */ /* 0x001fc60007f1e0ff */
[----:B------:R-:W0:Y:S02]  /*1140*/  LDC R14, c[0x0][0x618] ;  /* 0x00018600ff0e7b82 */ /* 0x000e240000000800 */
[----:B------:R-:W-:Y:S02]  /*1150*/  IMAD.X R3, RZ, RZ, ~R3, P0 ;  /* 0x000000ffff037224 */ /* 0x000fe400000e0e03 */
[----:B------:R-:W-:-:S04]  /*1160*/  IMAD.WIDE.U32 R10, R13, R28, R16 ;  /* 0x0000001c0d0a7225 */ /* 0x000fc800078e0010 */
[----:B------:R-:W2:Y:S01]  /*1170*/  LDC R15, c[0x0][0x608] ;  /* 0x00018200ff0f7b82 */ /* 0x000ea20000000800 */
[----:B------:R-:W-:-:S04]  /*1180*/  IMAD R12, R3, R28, RZ ;  /* 0x0000001c030c7224 */ /* 0x000fc800078e02ff */
[----:B------:R-:W-:Y:S02]  /*1190*/  IMAD R3, R13, R29, R12 ;  /* 0x0000001d0d037224 */ /* 0x000fe400078e020c */
[----:B------:R-:W-:Y:S01]  /*11a0*/  IMAD.MOV.U32 R12, RZ, RZ, -0x1 ;  /* 0xffffffffff0c7424 */ /* 0x000fe200078e00ff */
[----:B------:R-:W3:Y:S01]  /*11b0*/  LDC R27, c[0x0][0x658] ;  /* 0x00019600ff1b7b82 */ /* 0x000ee20000000800 */
[----:B------:R-:W-:Y:S01]  /*11c0*/  IMAD.IADD R3, R11, 0x1, R3 ;  /* 0x000000010b037824 */ /* 0x000fe200078e0203 */
[----:B-1----:R-:W-:-:S04]  /*11d0*/  ISETP.NE.U32.AND P0, PT, R30, RZ, PT ;  /* 0x000000ff1e00720c */ /* 0x002fc80003f05070 */
[----:B------:R-:W-:Y:S02]  /*11e0*/  ISETP.NE.AND.EX P0, PT, R31, RZ, PT, P0 ;  /* 0x000000ff1f00720c */ /* 0x000fe40003f05300 */
[----:B------:R-:W1:Y:S01]  /*11f0*/  LDC R26, c[0x0][0x600] ;  /* 0x00018000ff1a7b82 */ /* 0x000e620000000800 */
[-CC-:B0-----:R-:W-:Y:S02]  /*1200*/  SHF.R.U64 R25, R10, R14.reuse, R3.reuse ;  /* 0x0000000e0a197219 */ /* 0x181fe40000001203 */
[----:B------:R-:W-:-:S05]  /*1210*/  SHF.R.U32.HI R10, RZ, R14, R3 ;  /* 0x0000000eff0a7219 */ /* 0x000fca0000011603 */
[----:B------:R-:W0:Y:S01]  /*1220*/  LDC R22, c[0x0][0x648] ;  /* 0x00019200ff167b82 */ /* 0x000e220000000800 */
[-CC-:B--2---:R-:W-:Y:S02]  /*1230*/  SHF.R.U64 R35, R25, R15.reuse, R10.reuse ;  /* 0x0000000f19237219 */ /* 0x184fe4000000120a */
[----:B------:R-:W-:-:S05]  /*1240*/  SHF.R.U32.HI R10, RZ, R15, R10 ;  /* 0x0000000fff0a7219 */ /* 0x000fca000001160a */
[----:B------:R-:W2:Y:S01]  /*1250*/  LDC R28, c[0x0][0x638] ;  /* 0x00018e00ff1c7b82 */ /* 0x000ea20000000800 */
[-CC-:B---3--:R-:W-:Y:S02]  /*1260*/  SHF.R.U64 R34, R35, R27.reuse, R10.reuse ;  /* 0x0000001b23227219 */ /* 0x188fe4000000120a */
[-C--:B------:R-:W-:Y:S02]  /*1270*/  SHF.L.U32 R3, R12, R27.reuse, RZ ;  /* 0x0000001b0c037219 */ /* 0x080fe400000006ff */
[----:B------:R-:W-:Y:S01]  /*1280*/  SHF.R.U32.HI R11, RZ, R27, R10 ;  /* 0x0000001bff0b7219 */ /* 0x000fe2000001160a */
[----:B------:R-:W-:Y:S01]  /*1290*/  IMAD.MOV.U32 R10, RZ, RZ, R34 ;  /* 0x000000ffff0a7224 */ /* 0x000fe200078e0022 */
[----:B------:R-:W-:Y:S01]  /*12a0*/  LOP3.LUT R18, RZ, R3, RZ, 0x33, !PT ;  /* 0x00000003ff127212 */ /* 0x000fe200078e33ff */
[----:B------:R-:W3:Y:S01]  /*12b0*/  LDC R29, c[0x0][0x610] ;  /* 0x00018400ff1d7b82 */ /* 0x000ee20000000800 */
[----:B------:R-:W-:Y:S05]  /*12c0*/  @!P0 BRA `(.L_x_15) ;  /* 0x0000000000288947 */ /* 0x000fea0003800000 */
[----:B------:R-:W4:Y:S02]  /*12d0*/  LDC R3, c[0x0][0x64c] ;  /* 0x00019300ff037b82 */ /* 0x000f240000000800 */
[----:B----4-:R-:W-:-:S05]  /*12e0*/  IADD3 R3, P0, R34, R3, RZ ;  /* 0x0000000322037210 */ /* 0x010fca0007f1e0ff */
[----:B------:R-:W-:-:S04]  /*12f0*/  IMAD.X R19, RZ, RZ, R11, P0 ;  /* 0x000000ffff137224 */ /* 0x000fc800000e060b */
[----:B------:R-:W-:-:S04]  /*1300*/  IMAD.WIDE.U32 R10, R19, R30, RZ ;  /* 0x0000001e130a7225 */ /* 0x000fc800078e00ff */
[----:B------:R-:W-:-:S04]  /*1310*/  IMAD.WIDE.U32 R12, P0, R3, R31, R10 ;  /* 0x0000001f030c7225 */ /* 0x000fc8000780000a */
[----:B------:R-:W-:-:S04]  /*1320*/  IMAD.WIDE.U32 R10, R3, R30, RZ ;  /* 0x0000001e030a7225 */ /* 0x000fc800078e00ff */
[----:B------:R-:W-:Y:S01]  /*1330*/  IMAD.X R15, RZ, RZ, RZ, P0 ;  /* 0x000000ffff0f7224 */ /* 0x000fe200000e06ff */
[----:B------:R-:W-:Y:S01]  /*1340*/  IADD3 RZ, P0, R11, R12, RZ ;  /* 0x0000000c0bff7210 */ /* 0x000fe20007f1e0ff */
[----:B------:R-:W-:-:S04]  /*1350*/  IMAD.MOV.U32 R14, RZ, RZ, R13 ;  /* 0x000000ffff0e7224 */ /* 0x000fc800078e000d */
[----:B------:R-:W-:-:S08]  /*1360*/  IMAD.WIDE.U32.X R10, R19, R31, R14, P0 ;  /* 0x0000001f130a7225 */ /* 0x000fd000000e040e */
.L_x_15:
[----:B0-----:R-:W-:Y:S01]  /*1370*/  SHF.R.U64 R7, R10, R22, R11 ;  /* 0x000000160a077219 */ /* 0x001fe2000000120b */
[----:B-1----:R-:W-:Y:S01]  /*1380*/  VIADD R10, R26, 0xffffffff ;  /* 0xffffffff1a0a7836 */ /* 0x002fe20000000000 */
[----:B------:R-:W-:Y:S01]  /*1390*/  SHF.L.U32 R3, R32, R27, RZ ;  /* 0x0000001b20037219 */ /* 0x000fe200000006ff */
[----:B------:R-:W-:Y:S01]  /*13a0*/  @P1 IMAD R20, R21, R24, R6 ;  /* 0x0000001815141224 */ /* 0x000fe200078e0206 */
[----:B------:R-:W-:Y:S01]  /*13b0*/  LOP3.LUT R18, R35, R18, RZ, 0xc0, !PT ;  /* 0x0000001223127212 */ /* 0x000fe200078ec0ff */
[----:B------:R-:W-:Y:S01]  /*13c0*/  IMAD.MOV R11, RZ, RZ, -R7 ;  /* 0x000000ffff0b7224 */ /* 0x000fe200078e0a07 */
[----:B------:R-:W-:Y:S01]  /*13d0*/  LOP3.LUT R10, R25, R10, RZ, 0xc0, !PT ;  /* 0x0000000a190a7212 */ /* 0x000fe200078ec0ff */
[----:B------:R-:W-:Y:S02]  /*13e0*/  IMAD.MOV.U32 R6, RZ, RZ, 0x1 ;  /* 0x00000001ff067424 */ /* 0x000fe400078e00ff */
[----:B------:R-:W-:Y:S02]  /*13f0*/  IMAD R7, R3, R7, R18 ;  /* 0x0000000703077224 */ /* 0x000fe400078e0212 */
[----:B--2---:R-:W-:-:S02]  /*1400*/  IMAD R3, R11, R28, R34 ;  /* 0x0000001c0b037224 */ /* 0x004fc400078e0222 */
[----:B---3--:R-:W-:Y:S02]  /*1410*/  IMAD R22, R7, R29, R20 ;  /* 0x0000001d07167224 */ /* 0x008fe400078e0214 */
[----:B------:R-:W-:Y:S01]  /*1420*/  IMAD R7, R3, R26, R10 ;  /* 0x0000001a03077224 */ /* 0x000fe200078e020a */
[----:B------:R-:W-:Y:S01]  /*1430*/  PRMT R3, R6, 0x7610, R3 ;  /* 0x0000761006037816 */ /* 0x000fe20000000003 */
[----:B------:R-:W-:-:S03]  /*1440*/  IMAD.MOV.U32 R19, RZ, RZ, R33 ;  /* 0x000000ffff137224 */ /* 0x000fc600078e0021 */
[----:B------:R-:W-:Y:S02]  /*1450*/  SEL R18, R7, R22, !P1 ;  /* 0x0000001607127207 */ /* 0x000fe40004800000 */
[----:B------:R-:W-:-:S07]  /*1460*/  SEL R22, R22, R7, !P1 ;  /* 0x0000000716167207 */ /* 0x000fce0004800000 */
.L_x_13:
[----:B------:R-:W-:Y:S05]  /*1470*/  @!P2 BRA `(.L_x_16) ;  /* 0x00000000000ca947 */ /* 0x000fea0003800000 */
[----:B------:R-:W-:Y:S01]  /*1480*/  UCGABAR_WAIT ;  /* 0x0000000000007dc7 */ /* 0x000fe20008000000 */
[----:B------:R-:W-:Y:S01]  /*1490*/  CCTL.IVALL ;  /* 0x00000000ff00798f */ /* 0x000fe20002000000 */
[----:B------:R-:W-:Y:S05]  /*14a0*/  BRA `(.L_x_17) ;  /* 0x0000000000047947 */ /* 0x000fea0003800000 */
.L_x_16:
[----:B------:R-:W-:Y:S06]  /*14b0*/  BAR.SYNC.DEFER_BLOCKING 0x0 ;  /* 0x0000000000007b1d */ /* 0x000fec0000010000 */
.L_x_17:
[----:B------:R-:W-:Y:S05]  /*14c0*/  @!P3 BRA `(.L_x_18) ;  /* 0x000000540080b947 */ /* 0x000fea0003800000 */
[----:B------:R-:W-:-:S13]  /*14d0*/  ISETP.GT.U32.AND P0, PT, R36, 0x1, PT ;  /* 0x000000012400780c */ /* 0x000fda0003f04070 */
[----:B------:R-:W-:Y:S05]  /*14e0*/  @P0 EXIT ;  /* 0x000000000000094d */ /* 0x000fea0003800000 */
.L_x_19:
[----:B------:R-:W-:-:S08]  /*14f0*/  NOP ;  /* 0x0000000000007918 */ /* 0x000fd00000000000 */
[----:B------:R-:W1:Y:S02]  /*1500*/  USETMAXREG.TRY_ALLOC.CTAPOOL UP0, 0xe8 ;  /* 0x000000e8000079c8 */ /* 0x000e640008000600 */
[----:B-1----:R-:W-:-:S13]  /*1510*/  PLOP3.LUT P0, PT, PT, PT, UP0, 0x80, 0x0 ;  /* 0x000000000000781c */ /* 0x002fda0003f0f008 */
[----:B------:R-:W-:Y:S05]  /*1520*/  @!P0 BRA `(.L_x_19) ;  /* 0xfffffffc00f08947 */ /* 0x000fea000383ffff */
[----:B------:R-:W-:-:S13]  /*1530*/  LOP3.LUT P0, RZ, R3, 0xff, RZ, 0xc0, !PT ;  /* 0x000000ff03ff7812 */ /* 0x000fda000780c0ff */
[----:B------:R-:W-:Y:S05]  /*1540*/  @!P0 EXIT ;  /* 0x000000000000894d */ /* 0x000fea0003800000 */
[----:B------:R-:W2:Y:S01]  /*1550*/  LDL.64 R10, [R1] ;  /* 0x00000000010a7983 */ /* 0x000ea20000100a00 */
[CC--:B------:R-:W-:Y:S01]  /*1560*/  LEA.HI R3, R8.reuse, R5.reuse, RZ, 0x2 ;  /* 0x0000000508037211 */ /* 0x0c0fe200078f10ff */
[----:B------:R-:W1:Y:S01]  /*1570*/  S2UR UR4, SR_CgaCtaId ;  /* 0x00000000000479c3 */ /* 0x000e620000008800 */
[----:B------:R-:W-:Y:S01]  /*1580*/  LEA.HI R8, R8, R5, RZ, 0x5 ;  /* 0x0000000508087211 */ /* 0x000fe200078f28ff */
[----:B------:R-:W-:Y:S01]  /*1590*/  UISETP.LT.AND UP0, UPT, UR40, 0x1, UPT ;  /* 0x000000012800788c */ /* 0x000fe2000bf01270 */
[--C-:B------:R-:W-:Y:S01]  /*15a0*/  SHF.R.S32.HI R92, RZ, 0x2, R3.reuse ;  /* 0x00000002ff5c7819 */ /* 0x100fe20000011403 */
[----:B------:R-:W-:Y:S01]  /*15b0*/  UIADD3 UR5, UR43, -0x1, URZ ;  /* 0xffffffff2b057890 */ /* 0x000fe2000fffe03f */
[----:B------:R-:W-:Y:S01]  /*15c0*/  SHF.R.S32.HI R7, RZ, 0x1f, R3 ;  /* 0x0000001fff077819 */ /* 0x000fe20000011403 */
[----:B------:R-:W-:Y:S01]  /*15d0*/  USEL UR42, UR40, 0x1, UP0 ;  /* 0x00000001282a7887 */ /* 0x000fe20008000000 */
[----:B------:R-:W-:Y:S01]  /*15e0*/  LOP3.LUT R4, R3, 0xfffffffc, RZ, 0xc0, !PT ;  /* 0xfffffffc03047812 */ /* 0x000fe200078ec0ff */
[----:B------:R-:W3:Y:S01]  /*15f0*/  LDC R98, c[0x0][0x658] ;  /* 0x00019600ff627b82 */ /* 0x000ee20000000800 */
[----:B------:R-:W-:Y:S01]  /*1600*/  LEA.HI R7, R7, R92, RZ, 0x3 ;  /* 0x0000005c07077211 */ /* 0x000fe200078f18ff */
[----:B------:R-:W-:Y:S01]  /*1610*/  UMOV UR41, 0x400 ;  /* 0x0000040000297882 */ /* 0x000fe20000000000 */
[----:B------:R-:W-:Y:S01]  /*1620*/  SHF.R.S32.HI R3, RZ, 0x5, R8 ;  /* 0x00000005ff037819 */ /* 0x000fe20000011408 */
[----:B------:R-:W-:Y:S01]  /*1630*/  UISETP.NE.AND UP0, UPT, UR5, URZ, UPT ;  /* 0x0000003f0500728c */ /* 0x000fe2000bf05270 */
[----:B------:R-:W-:Y:S01]  /*1640*/  LOP3.LUT R7, R7, 0xfffffff8, RZ, 0xc0, !PT ;  /* 0xfffffff807077812 */ /* 0x000fe200078ec0ff */
[----:B------:R-:W-:Y:S01]  /*1650*/  IMAD.IADD R4, R5, 0x1, -R4 ;  /* 0x0000000105047824 */ /* 0x000fe200078e0a04 */
[----:B------:R-:W-:Y:S01]  /*1660*/  ULDC UR6, c[0x0][0x284] ;  /* 0x0000a10000067ab9 */ /* 0x000fe20000000800 */
[----:B------:R-:W4:Y:S01]  /*1670*/  LDC.64 R96, c[0x0][0x5c8] ;  /* 0x00017200ff607b82 */ /* 0x000f220000000a00 */
[----:B------:R-:W-:Y:S01]  /*1680*/  IMAD.MOV.U32 R5, RZ, RZ, 0x1 ;  /* 0x00000001ff057424 */ /* 0x000fe200078e00ff */
[----:B------:R-:W-:Y:S01]  /*1690*/  LOP3.LUT R104, R23, 0x1, RZ, 0xfc, !PT ;  /* 0x0000000117687812 */ /* 0x000fe200078efcff */
[----:B------:R-:W-:Y:S01]  /*16a0*/  IMAD.IADD R92, R92, 0x1, -R7 ;  /* 0x000000015c5c7824 */ /* 0x000fe200078e0a07 */
[----:B------:R-:W-:Y:S01]  /*16b0*/  USHF.L.U32 UR45, UR40, 0x1, URZ ;  /* 0x00000001282d7899 */ /* 0x000fe2000800063f */
[----:B------:R-:W-:Y:S01]  /*16c0*/  IMAD.SHL.U32 R94, R4, 0x2, RZ ;  /* 0x00000002045e7824 */ /* 0x000fe200078e00ff */
[----:B------:R-:W-:Y:S01]  /*16d0*/  UIADD3 UR42, -UR42, UR40, URZ ;  /* 0x000000282a2a7290 */ /* 0x000fe2000fffe13f */
[--C-:B------:R-:W-:Y:S01]  /*16e0*/  IMAD R103, R3, -0x10, -R92.reuse ;  /* 0xfffffff003677824 */ /* 0x100fe200078e0a5c */
[----:B------:R-:W0:Y:S01]  /*16f0*/  LDC R99, c[0x0][0x288] ;  /* 0x0000a200ff637b82 */ /* 0x000e220000000800 */
[----:B------:R-:W-:Y:S01]  /*1700*/  SHF.R.S32.HI R93, RZ, 0x1f, R92 ;  /* 0x0000001fff5d7819 */ /* 0x000fe2000001145c */
[----:B-1----:R-:W-:Y:S01]  /*1710*/  ULEA UR41, UR4, UR41, 0x18 ;  /* 0x0000002904297291 */ /* 0x002fe2000f8ec03f */
[----:B------:R-:W-:Y:S01]  /*1720*/  SHF.R.S32.HI R95, RZ, 0x1f, R94 ;  /* 0x0000001fff5f7819 */ /* 0x000fe2000001145e */
[----:B------:R-:W-:Y:S01]  /*1730*/  USHF.L.U32 UR4, UR5, 0x3, URZ ;  /* 0x0000000305047899 */ /* 0x000fe2000800063f */
[----:B------:R-:W-:Y:S01]  /*1740*/  VIADD R103, R103, UR6 ;  /* 0x0000000667677c36 */ /* 0x000fe20008000000 */
[----:B------:R-:W-:Y:S01]  /*1750*/  USEL UR5, URZ, 0x1, UP0 ;  /* 0x000000013f057887 */ /* 0x000fe20008000000 */
[----:B------:R-:W-:Y:S01]  /*1760*/  IMAD.WIDE R92, R3, 0x10, R92 ;  /* 0x00000010035c7825 */ /* 0x000fe200078e025c */
[----:B------:R-:W1:Y:S01]  /*1770*/  LDC R101, c[0x0][0x600] ;  /* 0x00018000ff657b82 */ /* 0x000e620000000800 */
[----:B------:R-:W-:-:S02]  /*1780*/  UIADD3 UR46, UR41, 0xa0, URZ ;  /* 0x000000a0292e7890 */ /* 0x000fc4000fffe03f */
[----:B------:R-:W-:Y:S01]  /*1790*/  IMAD.MOV.U32 R3, RZ, RZ, -0x1 ;  /* 0xffffffffff037424 */ /* 0x000fe200078e00ff */
[----:B------:R-:W-:Y:S01]  /*17a0*/  ULOP3.LUT UR4, UR4, 0x8, URZ, 0xc0, !UPT ;  /* 0x0000000804047892 */ /* 0x000fe2000f8ec03f */
[----:B------:R-:W-:Y:S01]  /*17b0*/  IMAD.U32 R105, RZ, RZ, UR5 ;  /* 0x00000005ff697e24 */ /* 0x000fe2000f8e00ff */
[----:B------:R-:W-:Y:S02]  /*17c0*/  ULEA UR43, UR43, UR46, 0x3 ;  /* 0x0000002e2b2b7291 */ /* 0x000fe4000f8e183f */
[-C--:B---3--:R-:W-:Y:S01]  /*17d0*/  SHF.L.U32 R3, R3, R98.reuse, RZ ;  /* 0x0000006203037219 */ /* 0x088fe200000006ff */
[----:B------:R-:W-:Y:S01]  /*17e0*/  ULOP3.LUT UR47, UR4, 0x8, URZ, 0x3c, !UPT ;  /* 0x00000008042f7892 */ /* 0x000fe2000f8e3c3f */
[C---:B----4-:R-:W-:Y:S01]  /*17f0*/  SHF.L.U64.HI R97, R96.reuse, 0x3, R97 ;  /* 0x0000000360617819 */ /* 0x050fe20000010261 */
[----:B------:R-:W-:Y:S01]  /*1800*/  IMAD.SHL.U32 R96, R96, 0x8, RZ ;  /* 0x0000000860607824 */ /* 0x000fe200078e00ff */
[----:B------:R-:W-:Y:S01]  /*1810*/  SHF.L.U32 R98, R5, R98, RZ ;  /* 0x0000006205627219 */ /* 0x000fe200000006ff */
[----:B------:R-:W-:Y:S01]  /*1820*/  ULOP3.LUT UR44, UR4, 0x18, URZ, 0x3c, !UPT ;  /* 0x00000018042c7892 */ /* 0x000fe2000f8e3c3f */
[----:B------:R-:W-:Y:S01]  /*1830*/  LOP3.LUT R102, RZ, R3, RZ, 0x33, !PT ;  /* 0x00000003ff667212 */ /* 0x000fe200078e33ff */
[----:B0-----:R-:W-:-:S02]  /*1840*/  IMAD R99, R4, -0x2, R99 ;  /* 0xfffffffe04637824 */ /* 0x001fc400078e0263 */
[----:B-1----:R-:W-:Y:S01]  /*1850*/  VIADD R101, R101, 0xffffffff ;  /* 0xffffffff65657836 */ /* 0x002fe20000000000 */
[----:B--2---:R-:W-:-:S07]  /*1860*/  SHF.L.U64.HI R100, R10, 0x1, R0 ;  /* 0x000000010a647819 */ /* 0x004fce0000010200 */
.L_x_167:
[----:B------:R-:W-:-:S04]  /*1870*/  SHF.L.U32 R0, R105, 0x1f, RZ ;  /* 0x0000001f69007819 */ /* 0x000fc800000006ff */
[----:B------:R-:W0:Y:S02]  /*1880*/  SYNCS.PHASECHK.TRANS64.TRYWAIT P0, [UR43+-0x8], R0 ;  /* 0xfffff800ff0075a7 */ /* 0x000e24000800016b */
[----:B01-34-:R-:W-:Y:S05]  /*1890*/  @!P0 BRA `(.L_x_20) ;  /* 0x0000006400988947 */ /* 0x01bfea0003800000 */
.L_x_194:
[----:B------:R-:W-:Y:S02]  /*18a0*/  ULDC UR4, c[0x0][0x28c] ;  /* 0x0000a30000047ab9 */ /* 0x000fe40000000800 */
[----:B------:R-:W-:-:S13]  /*18b0*/  ISETP.LT.AND P0, PT, RZ, UR4, PT ;  /* 0x00000004ff007c0c */ /* 0x000fda000bf01270 */
[----:B------:R-:W-:Y:S05]  /*18c0*/  @P0 BRA `(.L_x_21) ;  /* 0x0000000000400947 */ /* 0x000fea0003800000 */
[----:B0-----:R-:W-:Y:S01]  /*18d0*/  MOV R0, 0x0 ;  /* 0x0000000000007802 */ /* 0x001fe20000000f00 */
[----:B------:R-:W-:Y:S01]  /*18e0*/  ULDC.64 UR4, c[0x4][0x68] ;  /* 0x01001a0000047ab9 */ /* 0x000fe20000000a00 */
[----:B------:R-:W-:Y:S01]  /*18f0*/  ULDC.64 UR6, c[0x4][0x8] ;  /* 0x0100020000067ab9 */ /* 0x000fe20000000a00 */
[----:B------:R-:W-:Y:S01]  /*1900*/  IMAD.U32 R4, RZ, RZ, UR4 ;  /* 0x00000004ff047e24 */ /* 0x000fe2000f8e00ff */
[----:B------:R0:W1:Y:S01]  /*1910*/  LDC.64 R14, c[0x4][R0] ;  /* 0x01000000000e7b82 */ /* 0x0000620000000a00 */
[----:B------:R-:W-:Y:S01]  /*1920*/  IMAD.U32 R5, RZ, RZ, UR5 ;  /* 0x00000005ff057e24 */ /* 0x000fe2000f8e00ff */
[----:B------:R-:W-:Y:S01]  /*1930*/  ULDC.64 UR4, c[0x4][0x70] ;  /* 0x01001c0000047ab9 */ /* 0x000fe20000000a00 */
[----:B------:R-:W-:Y:S02]  /*1940*/  IMAD.U32 R10, RZ, RZ, UR6 ;  /* 0x00000006ff0a7e24 */ /* 0x000fe4000f8e00ff */
[----:B------:R-:W-:Y:S02]  /*1950*/  IMAD.U32 R6, RZ, RZ, UR4 ;  /* 0x00000004ff067e24 */ /* 0x000fe4000f8e00ff */
[----:B------:R-:W-:-:S02]  /*1960*/  IMAD.U32 R7, RZ, RZ, UR5 ;  /* 0x00000005ff077e24 */ /* 0x000fc4000f8e00ff */
[----:B------:R-:W-:Y:S02]  /*1970*/  IMAD.U32 R11, RZ, RZ, UR7 ;  /* 0x00000007ff0b7e24 */ /* 0x000fe4000f8e00ff */
[----:B------:R-:W-:Y:S02]  /*1980*/  IMAD.MOV.U32 R8, RZ, RZ, 0x1e1 ;  /* 0x000001e1ff087424 */ /* 0x000fe400078e00ff */
[----:B------:R-:W-:Y:S02]  /*1990*/  IMAD.MOV.U32 R12, RZ, RZ, 0x1 ;  /* 0x00000001ff0c7424 */ /* 0x000fe400078e00ff */
[----:B0-----:R-:W-:-:S07]  /*19a0*/  IMAD.MOV.U32 R13, RZ, RZ, RZ ;  /* 0x000000ffff0d7224 */ /* 0x001fce00078e00ff */
[----:B------:R-:W-:-:S07]  /*19b0*/  LEPC R20, `(.L_x_21) ;  /* 0x000000001014794e */ /* 0x000fce0000000000 */
[----:B-1---5:R-:W-:Y:S05]  /*19c0*/  CALL.ABS.NOINC R14 ;  /* 0x000000000e007343 */ /* 0x022fea0003c00000 */
.L_x_21:
[----:B------:R-:W-:-:S13]  /*19d0*/  ISETP.NE.AND P0, PT, R104, 0x3, PT ;  /* 0x000000036800780c */ /* 0x000fda0003f05270 */
[----:B------:R-:W-:Y:S05]  /*19e0*/  @!P0 BRA `(.L_x_22) ;  /* 0x0000000000048947 */ /* 0x000fea0003800000 */
[----:B------:R-:W-:Y:S01]  /*19f0*/  BPT.TRAP 0x1 ;  /* 0x000000040000795c */ /* 0x000fe20000300000 */
.L_x_22:
[----:B0-----:R-:W-:Y:S02]  /*1a00*/  IMAD.U32 R3, RZ, RZ, UR38 ;  /* 0x00000026ff037e24 */ /* 0x001fe4000f8e00ff */
[----:B------:R-:W-:-:S03]  /*1a10*/  IMAD.U32 R0, RZ, RZ, UR39 ;  /* 0x00000027ff007e24 */ /* 0x000fc6000f8e00ff */
[----:B------:R-:W-:Y:S02]  /*1a20*/  LEA R3, R3, UR41, 0x3 ;  /* 0x0000002903037c11 */ /* 0x000fe4000f8e18ff */
[----:B------:R-:W-:-:S04]  /*1a30*/  SHF.L.U32 R0, R0, 0x1f, RZ ;  /* 0x0000001f00007819 */ /* 0x000fc800000006ff */
[----:B------:R0:W1:Y:S01]  /*1a40*/  SYNCS.PHASECHK.TRANS64.TRYWAIT P1, [R3+URZ], R0 ;  /* 0x00000000030075a7 */ /* 0x000062000802017f */
[----:B------:R-:W-:Y:S05]  /*1a50*/  @!P0 BRA `(.L_x_23) ;  /* 0x0000000000048947 */ /* 0x000fea0003800000 */
[----:B------:R-:W-:Y:S01]  /*1a60*/  BPT.TRAP 0x1 ;  /* 0x000000040000795c */ /* 0x000fe20000300000 */
.L_x_23:
[----:B------:R-:W-:-:S05]  /*1a70*/  IMAD.U32 R4, RZ, RZ, UR42 ;  /* 0x0000002aff047e24 */ /* 0x000fca000f8e00ff */
[----:B------:R-:W-:Y:S01]  /*1a80*/  ISETP.GE.AND P2, PT, R4, 0x1, PT ;  /* 0x000000010400780c */ /* 0x000fe20003f46270 */
[----:B-1----:R-:W-:-:S12]  /*1a90*/  @P1 BRA `(.L_x_24) ;  /* 0x0000000000081947 */ /* 0x002fd80003800000 */
[----:B------:R-:W1:Y:S02]  /*1aa0*/  SYNCS.PHASECHK.TRANS64.TRYWAIT P1, [R3+URZ], R0 ;  /* 0x00000000030075a7 */ /* 0x000e64000802017f */
[----:B-1----:R-:W-:Y:S05]  /*1ab0*/  @!P1 BRA `(.L_x_25) ;  /* 0x0000006400289947 */ /* 0x002fea0003800000 */
.L_x_24:
[----:B------:R-:W-:Y:S05]  /*1ac0*/  WARPSYNC.ALL ;  /* 0x0000000000007948 */ /* 0x000fea0003800000 */
[----:B------:R-:W-:Y:S01]  /*1ad0*/  UIADD3 UR4, UR41, 0x180, URZ ;  /* 0x0000018029047890 */ /* 0x000fe2000fffe03f */
[----:B------:R-:W-:Y:S01]  /*1ae0*/  WARPGROUP.ARRIVE ;  /* 0x00000000000079c5 */ /* 0x000fe20000000000 */
[----:B------:R-:W-:Y:S02]  /*1af0*/  UIADD3 UR5, UR41, 0x12180, URZ ;  /* 0x0001218029057890 */ /* 0x000fe4000fffe03f */
[----:B------:R-:W-:Y:S02]  /*1b00*/  USHF.R.U32.HI UR4, URZ, 0x4, UR4 ;  /* 0x000000043f047899 */ /* 0x000fe40008011604 */
[----:B------:R-:W-:-:S02]  /*1b10*/  USHF.R.U32.HI UR5, URZ, 0x4, UR5 ;  /* 0x000000043f057899 */ /* 0x000fc40008011605 */
[----:B------:R-:W-:Y:S02]  /*1b20*/  ULOP3.LUT UR4, UR4, 0x3fff, URZ, 0xc0, !UPT ;  /* 0x00003fff04047892 */ /* 0x000fe4000f8ec03f */
[----:B------:R-:W-:Y:S02]  /*1b30*/  ULOP3.LUT UR5, UR5, 0x3fff, URZ, 0xc0, !UPT ;  /* 0x00003fff05057892 */ /* 0x000fe4000f8ec03f */
[----:B------:R-:W-:Y:S02]  /*1b40*/  ULOP3.LUT UR8, UR4, 0x10000, URZ, 0xfc, !UPT ;  /* 0x0001000004087892 */ /* 0x000fe4000f8efc3f */
[----:B------:R-:W-:Y:S02]  /*1b50*/  ULOP3.LUT UR9, UR5, 0x10000, URZ, 0xfc, !UPT ;  /* 0x0001000005097892 */ /* 0x000fe4000f8efc3f */
[----:B------:R-:W-:Y:S02]  /*1b60*/  ULEA UR10, UR38, UR8, 0x9 ;  /* 0x00000008260a7291 */ /* 0x000fe4000f8e483f */
[----:B------:R-:W-:Y:S01]  /*1b70*/  ULEA UR11, UR38, UR9, 0xa ;  /* 0x00000009260b7291 */ /* 0x000fe2000f8e503f */
[----:B------:R-:W-:Y:S01]  /*1b80*/  UMOV UR5, 0x40000040 ;  /* 0x4000004000057882 */ /* 0x000fe20000000000 */
[----:B------:R-:W-:-:S03]  /*1b90*/  UMOV UR7, 0x40000040 ;  /* 0x4000004000077882 */ /* 0x000fc60000000000 */
[----:B------:R-:W-:Y:S02]  /*1ba0*/  UMOV UR4, UR10 ;  /* 0x0000000a00047c82 */ /* 0x000fe40008000000 */
[----:B------:R-:W-:Y:S02]  /*1bb0*/  UMOV UR6, UR11 ;  /* 0x0000000b00067c82 */ /* 0x000fe40008000000 */
[----:B------:R-:W-:Y:S01]  /*1bc0*/  HGMMA.64x128x16.F32.BF16 R24, gdesc[UR4], RZ, !UPT, gsb0 ;  /* 0x01e00000041879f0 */ /* 0x000fe2000c0018ff */
[----:B------:R-:W-:Y:S02]  /*1bd0*/  UIADD3 UR4, UR10, 0x2, URZ ;  /* 0x000000020a047890 */ /* 0x000fe4000fffe03f */
[----:B------:R-:W-:Y:S01]  /*1be0*/  UIADD3 UR6, UR11, 0x2, URZ ;  /* 0x000000020b067890 */ /* 0x000fe2000fffe03f */
[----:B------:R-:W-:Y:S01]  /*1bf0*/  UMOV UR5, 0x40000040 ;  /* 0x4000004000057882 */ /* 0x000fe20000000000 */
[----:B------:R-:W-:Y:S01]  /*1c00*/  UMOV UR7, 0x40000040 ;  /* 0x4000004000077882 */ /* 0x000fe20000000000 */
[----:B------:R-:W-:-:S02]  /*1c10*/  WARPGROUP.DEPBAR.LE gsb0, 0x0 ;  /* 0x00008000000079c5 */ /* 0x000fc40000010000 */
[----:B------:R-:W-:-:S06]  /*1c20*/  WARPGROUP.ARRIVE ;  /* 0x00000000000079c5 */ /* 0x000fcc0000000000 */
[----:B------:R-:W-:Y:S01]  /*1c30*/  HGMMA.64x128x16.F32.BF16 R24, gdesc[UR4], R24, gsb0 ;  /* 0x01e00000041879f0 */ /* 0x000fe20008001818 */
[----:B------:R-:W-:Y:S02]  /*1c40*/  UIADD3 UR4, UR10, 0x4, URZ ;  /* 0x000000040a047890 */ /* 0x000fe4000fffe03f */
[----:B------:R-:W-:Y:S01]  /*1c50*/  UIADD3 UR6, UR11, 0x4, URZ ;  /* 0x000000040b067890 */ /* 0x000fe2000fffe03f */
[----:B------:R-:W-:Y:S01]  /*1c60*/  UMOV UR5, 0x40000040 ;  /* 0x4000004000057882 */ /* 0x000fe20000000000 */
[----:B------:R-:W-:Y:S01]  /*1c70*/  UMOV UR7, 0x40000040 ;  /* 0x4000004000077882 */ /* 0x000fe20000000000 */
[----:B------:R-:W-:Y:S02]  /*1c80*/  WARPGROUP.DEPBAR.LE gsb0, 0x0 ;  /* 0x00008000000079c5 */ /* 0x000fe40000010000 */
        /* <DEDUP_REMOVED lines=8> */
[----:B------:R-:W-:Y:S03]  /*1d10*/  HGMMA.64x128x16.F32.BF16 R24, gdesc[UR4], R24, gsb0 ;  /* 0x01e00000041879f0 */ /* 0x000fe60008001818 */
[----:B------:R-:W-:Y:S02]  /*1d20*/  WARPGROUP.DEPBAR.LE gsb0, 0x0 ;  /* 0x00008000000079c5 */ /* 0x000fe40000010000 */
[----:B------:R-:W-:Y:S05]  /*1d30*/  @!P2 BRA `(.L_x_26) ;  /* 0x000000040014a947 */ /* 0x000fea0003800000 */
[----:B------:R-:W-:Y:S01]  /*1d40*/  UIADD3 UR4, UR38, 0x1, URZ ;  /* 0x0000000126047890 */ /* 0x000fe2000fffe03f */
[----:B01----:R-:W-:Y:S02]  /*1d50*/  IMAD.U32 R0, RZ, RZ, UR42 ;  /* 0x0000002aff007e24 */ /* 0x003fe4000f8e00ff */
[----:B------:R-:W-:Y:S01]  /*1d60*/  IMAD.U32 R3, RZ, RZ, UR38 ;  /* 0x00000026ff037e24 */ /* 0x000fe2000f8e00ff */
[----:B------:R-:W-:-:S04]  /*1d70*/  UISETP.NE.AND UP0, UPT, UR4, 0x9, UPT ;  /* 0x000000090400788c */ /* 0x000fc8000bf05270 */
[----:B------:R-:W-:Y:S02]  /*1d80*/  USEL UR5, URZ, 0x1, UP0 ;  /* 0x000000013f057887 */ /* 0x000fe40008000000 */
[----:B------:R-:W-:Y:S02]  /*1d90*/  USEL UR10, UR4, URZ, UP0 ;  /* 0x0000003f040a7287 */ /* 0x000fe40008000000 */
[----:B------:R-:W-:-:S06]  /*1da0*/  ULOP3.LUT UR5, UR39, UR5, URZ, 0x3c, !UPT ;  /* 0x0000000527057292 */ /* 0x000fcc000f8e3c3f */
[----:B------:R-:W-:-:S07]  /*1db0*/  IMAD.U32 R6, RZ, RZ, UR5 ;  /* 0x00000005ff067e24 */ /* 0x000fce000f8e00ff */
.L_x_33:
[----:B------:R-:W-:Y:S05]  /*1dc0*/  @!P0 BRA `(.L_x_27) ;  /* 0x0000000000048947 */ /* 0x000fea0003800000 */
[----:B------:R-:W-:Y:S01]  /*1dd0*/  BPT.TRAP 0x1 ;  /* 0x000000040000795c */ /* 0x000fe20000300000 */
.L_x_27:
[----:B------:R-:W-:Y:S01]  /*1de0*/  ULEA UR4, UR10, UR41, 0x3 ;  /* 0x000000290a047291 */ /* 0x000fe2000f8e183f */
[----:B------:R-:W-:-:S08]  /*1df0*/  SHF.L.U32 R4, R6, 0x1f, RZ ;  /* 0x0000001f06047819 */ /* 0x000fd000000006ff */
[----:B------:R0:W1:Y:S01]  /*1e00*/  SYNCS.PHASECHK.TRANS64.TRYWAIT P1, [UR4], R4 ;  /* 0x00000004ff0075a7 */ /* 0x0000620008020144 */
[----:B------:R-:W-:Y:S05]  /*1e10*/  @!P0 BRA `(.L_x_28) ;  /* 0x0000000000048947 */ /* 0x000fea0003800000 */
[----:B------:R-:W-:Y:S01]  /*1e20*/  BPT.TRAP 0x1 ;  /* 0x000000040000795c */ /* 0x000fe20000300000 */
.L_x_28:
[----:B-1----:R-:W-:Y:S05]  /*1e30*/  @P1 BRA `(.L_x_29) ;  /* 0x0000000000081947 */ /* 0x002fea0003800000 */
[----:B------:R-:W1:Y:S02]  /*1e40*/  SYNCS.PHASECHK.TRANS64.TRYWAIT P1, [UR4], R4 ;  /* 0x00000004ff0075a7 */ /* 0x000e640008020144 */
[----:B-1----:R-:W-:Y:S05]  /*1e50*/  @!P1 BRA `(.L_x_30) ;  /* 0x0000006000549947 */ /* 0x002fea0003800000 */
.L_x_29:
[----:B------:R-:W-:Y:S01]  /*1e60*/  ULEA UR11, UR10, UR8, 0x9 ;  /* 0x000000080a0b7291 */ /* 0x000fe2000f8e483f */
[----:B------:R-:W-:Y:S01]  /*1e70*/  WARPGROUP.ARRIVE ;  /* 0x00000000000079c5 */ /* 0x000fe20000000000 */
[----:B------:R-:W-:Y:S01]  /*1e80*/  ULEA UR12, UR10, UR9, 0xa ;  /* 0x000000090a0c7291 */ /* 0x000fe2000f8e503f */
[----:B------:R-:W-:Y:S01]  /*1e90*/  UMOV UR5, 0x40000040 ;  /* 0x4000004000057882 */ /* 0x000fe20000000000 */
[----:B------:R-:W-:-:S03]  /*1ea0*/  UMOV UR7, 0x40000040 ;  /* 0x4000004000077882 */ /* 0x000fc60000000000 */
[----:B------:R-:W-:Y:S02]  /*1eb0*/  UMOV UR4, UR11 ;  /* 0x0000000b00047c82 */ /* 0x000fe40008000000 */
[----:B------:R-:W-:Y:S02]  /*1ec0*/  UMOV UR6, UR12 ;  /* 0x0000000c00067c82 */ /* 0x000fe40008000000 */
[----:B------:R-:W-:Y:S01]  /*1ed0*/  HGMMA.64x128x16.F32.BF16 R24, gdesc[UR4], R24, gsb0 ;  /* 0x01e00000041879f0 */ /* 0x000fe20008001818 */
        /* <DEDUP_REMOVED lines=23> */
[----:B------:R-:W-:Y:S01]  /*2050*/  BPT.TRAP 0x1 ;  /* 0x000000040000795c */ /* 0x000fe20000300000 */
.L_x_31:
[----:B------:R-:W-:-:S13]  /*2060*/  ISETP.NE.AND P1, PT, R89, RZ, PT ;  /* 0x000000ff5900720c */ /* 0x000fda0003f25270 */
[----:B01----:R-:W-:-:S05]  /*2070*/  @P1 LEA R4, R3, UR41, 0x3 ;  /* 0x0000002903041c11 */ /* 0x003fca000f8e18ff */
[----:B------:R-:W-:-:S05]  /*2080*/  @P1 VIADD R5, R4, 0x48 ;  /* 0x0000004804051836 */ /* 0x000fca0000000000 */
[----:B------:R-:W-:-:S04]  /*2090*/  @P1 PRMT R5, R88, 0x654, R5 ;  /* 0x0000065458051816 */ /* 0x000fc80000000005 */
[----:B------:R0:W-:Y:S01]  /*20a0*/  @P1 SYNCS.ARRIVE.TRANS64.RED.A1T0 RZ, [R5+URZ], RZ ;  /* 0x000000ff05ff19a7 */ /* 0x0001e2000810043f */
[----:B------:R-:W-:-:S13]  /*20b0*/  ISETP.GT.U32.AND P1, PT, R23, 0x1, PT ;  /* 0x000000011700780c */ /* 0x000fda0003f24070 */
[----:B0-----:R-:W-:Y:S05]  /*20c0*/  @P1 BRA `(.L_x_32) ;  /* 0x0000000000041947 */ /* 0x001fea0003800000 */
[----:B------:R-:W-:Y:S01]  /*20d0*/  BPT.TRAP 0x1 ;  /* 0x000000040000795c */ /* 0x000fe20000300000 */
.L_x_32:
[----:B------:R-:W-:Y:S01]  /*20e0*/  UIADD3 UR10, UR10, 0x1, URZ ;  /* 0x000000010a0a7890 */ /* 0x000fe2000fffe03f */
[C---:B------:R-:W-:Y:S01]  /*20f0*/  ISETP.GT.AND P2, PT, R0.reuse, 0x1, PT ;  /* 0x000000010000780c */ /* 0x040fe20003f44270 */
[----:B------:R-:W-:Y:S02]  /*2100*/  VIADD R3, R3, 0x1 ;  /* 0x0000000103037836 */ /* 0x000fe40000000000 */
[----:B------:R-:W-:Y:S01]  /*2110*/  UISETP.NE.AND UP0, UPT, UR10, 0x9, UPT ;  /* 0x000000090a00788c */ /* 0x000fe2000bf05270 */
[----:B------:R-:W-:Y:S02]  /*2120*/  VIADD R0, R0, 0xffffffff ;  /* 0xffffffff00007836 */ /* 0x000fe40000000000 */
[C---:B------:R-:W-:Y:S01]  /*2130*/  ISETP.NE.AND P1, PT, R3.reuse, 0x9, PT ;  /* 0x000000090300780c */ /* 0x040fe20003f25270 */
[----:B------:R-:W-:Y:S02]  /*2140*/  USEL UR4, URZ, 0x1, UP0 ;  /* 0x000000013f047887 */ /* 0x000fe40008000000 */
[----:B------:R-:W-:Y:S01]  /*2150*/  USEL UR10, UR10, URZ, UP0 ;  /* 0x0000003f0a0a7287 */ /* 0x000fe20008000000 */
[----:B------:R-:W-:-:S03]  /*2160*/  SEL R3, R3, RZ, P1 ;  /* 0x000000ff03037207 */ /* 0x000fc60000800000 */
[----:B------:R-:W-:Y:S01]  /*2170*/  LOP3.LUT R6, R6, UR4, RZ, 0x3c, !PT ;  /* 0x0000000406067c12 */ /* 0x000fe2000f8e3cff */
[----:B------:R-:W-:Y:S07]  /*2180*/  @P2 BRA `(.L_x_33) ;  /* 0xfffffffc000c2947 */ /* 0x000fee000383ffff */
.L_x_26:
[----:B01----:R-:W0:Y:S01]  /*2190*/  LDC R0, c[0x0][0x28c] ;  /* 0x0000a300ff007b82 */ /* 0x003e220000000800 */
[----:B------:R-:W-:-:S04]  /*21a0*/  IMAD.U32 R3, RZ, RZ, UR47 ;  /* 0x0000002fff037e24 */ /* 0x000fc8000f8e00ff */
[----:B------:R1:W-:Y:S01]  /*21b0*/  SYNCS.ARRIVE.TRANS64.A1T0 RZ, [R3+UR46], RZ ;  /* 0x000000ff03ff79a7 */ /* 0x0003e2000810002e */
[----:B0-----:R-:W-:-:S13]  /*21c0*/  ISETP.GE.AND P1, PT, R0, 0x1, PT ;  /* 0x000000010000780c */ /* 0x001fda0003f26270 */
[----:B-1----:R-:W-:Y:S05]  /*21d0*/  @!P1 BRA `(.L_x_34) ;  /* 0x0000000000449947 */ /* 0x002fea0003800000 */
[----:B------:R-:W-:Y:S05]  /*21e0*/  @!P0 BRA `(.L_x_35) ;  /* 0x0000000000048947 */ /* 0x000fea0003800000 */
[----:B------:R-:W-:Y:S01]  /*21f0*/  BPT.TRAP 0x1 ;  /* 0x000000040000795c */ /* 0x000fe20000300000 */
.L_x_35:
[----:B------:R-:W-:-:S13]  /*2200*/  ISETP.NE.AND P0, PT, R89, RZ, PT ;  /* 0x000000ff5900720c */ /* 0x000fda0003f05270 */
[----:B------:R-:W-:-:S05]  /*2210*/  VOTEU.ANY UP0, P0 ;  /* 0x00000000003f7886 */ /* 0x000fca0000000100 */
[----:B------:R-:W-:-:S06]  /*2220*/  @UP0 UIADD3 UR4, UR38, UR42, URZ ;  /* 0x0000002a26040290 */ /* 0x000fcc000fffe03f */
[----:B------:R-:W-:Y:S02]  /*2230*/  IMAD.U32 R4, RZ, RZ, UR4 ;  /* 0x00000004ff047e24 */ /* 0x000fe4000f8e00ff */
[----:B------:R-:W-:Y:S02]  /*2240*/  IMAD.U32 R3, RZ, RZ, UR4 ;  /* 0x00000004ff037e24 */ /* 0x000fe4000f8e00ff */
[----:B------:R-:W-:-:S05]  /*2250*/  @P0 IMAD.WIDE.U32 R4, R4, 0x38e38e39, RZ ;  /* 0x38e38e3904040825 */ /* 0x000fca00078e00ff */
[----:B------:R-:W-:-:S05]  /*2260*/  @P0 SHF.R.U32.HI R0, RZ, 0x1, R5 ;  /* 0x00000001ff000819 */ /* 0x000fca0000011605 */
[----:B------:R-:W-:-:S05]  /*2270*/  @P0 IMAD R0, R0, -0x9, R3 ;  /* 0xfffffff700000824 */ /* 0x000fca00078e0203 */
[----:B------:R-:W-:-:S05]  /*2280*/  @P0 LEA R0, R0, UR41, 0x3 ;  /* 0x0000002900000c11 */ /* 0x000fca000f8e18ff */
[----:B------:R-:W-:-:S05]  /*2290*/  @P0 VIADD R3, R0, 0x48 ;  /* 0x0000004800030836 */ /* 0x000fca0000000000 */
[----:B------:R-:W-:-:S04]  /*22a0*/  @P0 PRMT R3, R88, 0x654, R3 ;  /* 0x0000065458030816 */ /* 0x000fc80000000003 */
[----:B------:R0:W-:Y:S01]  /*22b0*/  @P0 SYNCS.ARRIVE.TRANS64.RED.A1T0 RZ, [R3+URZ], RZ ;  /* 0x000000ff03ff09a7 */ /* 0x0001e2000810043f */
[----:B------:R-:W-:-:S13]  /*22c0*/  ISETP.GT.U32.AND P0, PT, R23, 0x1, PT ;  /* 0x000000011700780c */ /* 0x000fda0003f04070 */
[----:B0-----:R-:W-:Y:S05]  /*22d0*/  @P0 BRA `(.L_x_34) ;  /* 0x0000000000040947 */ /* 0x001fea0003800000 */
[----:B------:R-:W-:Y:S01]  /*22e0*/  BPT.TRAP 0x1 ;  /* 0x000000040000795c */ /* 0x000fe20000300000 */
.L_x_34:
[----:B------:R-:W-:Y:S01]  /*22f0*/  SHF.L.U32 R0, R105, 0x1f, RZ ;  /* 0x0000001f69007819 */ /* 0x000fe200000006ff */
[----:B------:R-:W-:Y:S01]  /*2300*/  UIADD3 UR38, UR38, UR45, URZ ;  /* 0x0000002d26267290 */ /* 0x000fe2000fffe03f */
[----:B------:R-:W-:Y:S01]  /*2310*/  SHF.R.S32.HI R9, RZ, 0x1f, R19 ;  /* 0x0000001fff097819 */ /* 0x000fe20000011413 */
[----:B------:R-:W-:Y:S01]  /*2320*/  UISETP.GE.U32.AND UP1, UPT, UR45, 0x9, UPT ;  /* 0x000000092d00788c */ /* 0x000fe2000bf26070 */
[----:B------:R-:W0:Y:S01]  /*2330*/  SYNCS.PHASECHK.TRANS64.TRYWAIT P0, [UR43+0x8], R0 ;  /* 0x00000800ff0075a7 */ /* 0x000e22000800016b */
[----:B------:R-:W-:-:S04]  /*2340*/  UISETP.GT.U32.AND UP0, UPT, UR38, 0x8, UPT ;  /* 0x000000082600788c */ /* 0x000fc8000bf04070 */
[----:B------:R-:W-:-:S04]  /*2350*/  UISETP.LT.U32.AND UP0, UPT, UR45, 0x9, UP0 ;  /* 0x000000092d00788c */ /* 0x000fc80008701070 */
[----:B------:R-:W-:Y:S02]  /*2360*/  USEL UR6, URZ, 0x1, !UP0 ;  /* 0x000000013f067887 */ /* 0x000fe4000c000000 */
[----:B------:R-:W-:Y:S02]  /*2370*/  @UP1 UIMAD.WIDE.U32 UR4, UR38, 0x38e38e39, URZ ;  /* 0x38e38e39260418a5 */ /* 0x000fe4000f8e003f */
[----:B------:R-:W-:Y:S02]  /*2380*/  ULOP3.LUT UR39, UR39, UR6, URZ, 0x3c, !UPT ;  /* 0x0000000627277292 */ /* 0x000fe4000f8e3c3f */
[----:B------:R-:W-:-:S04]  /*2390*/  @UP1 USHF.R.U32.HI UR4, URZ, 0x1, UR5 ;  /* 0x000000013f041899 */ /* 0x000fc80008011605 */
[----:B------:R-:W-:Y:S01]  /*23a0*/  @UP1 ULOP3.LUT UR39, UR39, 0x1, UR4, 0x78, !UPT ;  /* 0x0000000127271892 */ /* 0x000fe2000f8e7804 */
[----:B0-----:R-:W-:Y:S11]  /*23b0*/  @!P0 BRA `(.L_x_36) ;  /* 0x0000005c00148947 */ /* 0x001ff60003800000 */
.L_x_195:
[----:B------:R-:W-:Y:S01]  /*23c0*/  ULDC.64 UR4, c[0x0][0x5d0] ;  /* 0x0001740000047ab9 */ /* 0x000fe20000000a00 */
[----:B------:R-:W-:Y:S01]  /*23d0*/  ULDC UR6, c[0x0][0x284] ;  /* 0x0000a10000067ab9 */ /* 0x000fe20000000800 */
[----:B0-----:R-:W-:Y:S02]  /*23e0*/  IMAD R0, R9, UR4, RZ ;  /* 0x0000000409007c24 */ /* 0x001fe4000f8e02ff */
[----:B------:R-:W-:Y:S02]  /*23f0*/  IMAD.SHL.U32 R12, R18, 0x80, RZ ;  /* 0x00000080120c7824 */ /* 0x000fe400078e00ff */
[C---:B------:R-:W-:Y:S02]  /*2400*/  IMAD R3, R19.reuse, UR5, R0 ;  /* 0x0000000513037c24 */ /* 0x040fe4000f8e0200 */
[----:B------:R-:W-:Y:S01]  /*2410*/  IMAD.SHL.U32 R0, R22, 0x40, RZ ;  /* 0x0000004016007824 */ /* 0x000fe200078e00ff */
[----:B------:R-:W-:Y:S01]  /*2420*/  SHF.R.S32.HI R13, RZ, 0x1f, R12 ;  /* 0x0000001fff0d7819 */ /* 0x000fe2000001140c */
[----:B------:R-:W-:Y:S01]  /*2430*/  IMAD.WIDE.U32 R4, R19, UR4, R94 ;  /* 0x0000000413047c25 */ /* 0x000fe2000f8e005e */
[----:B------:R-:W-:-:S02]  /*2440*/  ULDC.64 UR4, c[0x0][0x5c8] ;  /* 0x0001720000047ab9 */ /* 0x000fc40000000a00 */
[----:B------:R-:W-:Y:S01]  /*2450*/  ISETP.GE.AND P0, PT, R0, UR6, PT ;  /* 0x0000000600007c0c */ /* 0x000fe2000bf06270 */
[----:B------:R-:W-:Y:S01]  /*2460*/  ULDC UR6, c[0x0][0x288] ;  /* 0x0000a20000067ab9 */ /* 0x000fe20000000800 */
[----:B------:R-:W-:Y:S01]  /*2470*/  IADD3 R4, P1, R12, R4, RZ ;  /* 0x000000040c047210 */ /* 0x000fe20007f3e0ff */
[----:B------:R-:W-:Y:S01]  /*2480*/  IMAD.WIDE R20, R22, 0x40, R92 ;  /* 0x0000004016147825 */ /* 0x000fe200078e025c */
[----:B------:R-:W-:Y:S02]  /*2490*/  ISETP.GE.OR P0, PT, R12, UR6, P0 ;  /* 0x000000060c007c0c */ /* 0x000fe40008706670 */
[----:B------:R-:W-:Y:S01]  /*24a0*/  IADD3.X R5, R13, R5, R3, P1, !PT ;  /* 0x000000050d057210 */ /* 0x000fe20000ffe403 */
[----:B------:R-:W-:-:S04]  /*24b0*/  IMAD R7, R21, UR4, RZ ;  /* 0x0000000415077c24 */ /* 0x000fc8000f8e02ff */
[C---:B------:R-:W-:Y:S02]  /*24c0*/  IMAD R7, R20.reuse, UR5, R7 ;  /* 0x0000000514077c24 */ /* 0x040fe4000f8e0207 */
[----:B------:R-:W-:-:S04]  /*24d0*/  IMAD.WIDE.U32 R106, R20, UR4, R4 ;  /* 0x00000004146a7c25 */ /* 0x000fc8000f8e0004 */
[----:B------:R-:W-:Y:S05]  /*24e0*/  @P0 BRA `(.L_x_37) ;  /* 0x0000003c00dc0947 */ /* 0x000fea0003800000 */
[----:B-----5:R-:W-:Y:S01]  /*24f0*/  FSETP.NEU.AND P0, PT, R91, RZ, PT ;  /* 0x000000ff5b00720b */ /* 0x020fe20003f0d000 */
[----:B------:R-:W-:Y:S01]  /*2500*/  IMAD.IADD R3, R99, 0x1, -R12 ;  /* 0x0000000163037824 */ /* 0x000fe200078e0a0c */
[----:B------:R-:W-:Y:S01]  /*2510*/  BSSY B0, `(.L_x_37) ;  /* 0x00003f4000007945 */ /* 0x000fe20003800000 */
[----:B------:R-:W-:Y:S02]  /*2520*/  IMAD.IADD R0, R103, 0x1, -R0 ;  /* 0x0000000167007824 */ /* 0x000fe400078e0a00 */
[----:B------:R-:W-:Y:S01]  /*2530*/  IMAD.IADD R115, R107, 0x1, R7 ;  /* 0x000000016b737824 */ /* 0x000fe200078e0207 */
[----:B------:R-:W-:-:S04]  /*2540*/  ISETP.GT.AND P2, PT, R3, RZ, PT ;  /* 0x000000ff0300720c */ /* 0x000fc80003f44270 */
[----:B------:R-:W-:-:S03]  /*2550*/  ISETP.GT.AND P1, PT, R0, RZ, P2 ;  /* 0x000000ff0000720c */ /* 0x000fc60001724270 */
[----:B------:R-:W-:Y:S10]  /*2560*/  @!P0 BRA `(.L_x_38) ;  /* 0x0000002c00208947 */ /* 0x000ff40003800000 */
[----:B------:R-:W0:Y:S01]  /*2570*/  LDC.64 R108, c[0x0][0x5b8] ;  /* 0x00016e00ff6c7b82 */ /* 0x000e220000000a00 */
[----:B------:R-:W-:-:S07]  /*2580*/  ULDC.64 UR4, c[0x0][0x5c0] ;  /* 0x0001700000047ab9 */ /* 0x000fce0000000a00 */
[----:B------:R-:W1:Y:S08]  /*2590*/  LDC.64 R110, c[0x0][0x5b0] ;  /* 0x00016c00ff6e7b82 */ /* 0x000e700000000a00 */
[----:B------:R-:W2:Y:S01]  /*25a0*/  LDC.64 R112, c[0x0][0x5a8] ;  /* 0x00016a00ff707b82 */ /* 0x000ea20000000a00 */
[-C--:B0-----:R-:W-:Y:S02]  /*25b0*/  IMAD R6, R9, R108.reuse, RZ ;  /* 0x0000006c09067224 */ /* 0x081fe400078e02ff */
[----:B------:R-:W-:-:S04]  /*25c0*/  IMAD.WIDE.U32 R4, R19, R108, R94 ;  /* 0x0000006c13047225 */ /* 0x000fc800078e005e */
[----:B------:R-:W-:Y:S01]  /*25d0*/  IMAD R107, R19, R109, R6 ;  /* 0x0000006d136b7224 */ /* 0x000fe200078e0206 */
[----:B------:R-:W-:Y:S01]  /*25e0*/  IADD3 R6, P0, R12, R4, RZ ;  /* 0x000000040c067210 */ /* 0x000fe20007f1e0ff */
[----:B-1----:R-:W-:-:S03]  /*25f0*/  IMAD R4, R21, R110, RZ ;  /* 0x0000006e15047224 */ /* 0x002fc600078e02ff */
[----:B------:R-:W-:Y:S01]  /*2600*/  IADD3.X R7, R13, R5, R107, P0, !PT ;  /* 0x000000050d077210 */ /* 0x000fe200007fe46b */
[C---:B------:R-:W-:Y:S02]  /*2610*/  IMAD R109, R20.reuse, R111, R4 ;  /* 0x0000006f146d7224 */ /* 0x040fe400078e0204 */
[----:B------:R-:W-:-:S04]  /*2620*/  IMAD.WIDE.U32 R4, R20, R110, R6 ;  /* 0x0000006e14047225 */ /* 0x000fc800078e0006 */
[----:B------:R-:W-:Y:S01]  /*2630*/  IMAD.IADD R5, R5, 0x1, R109 ;  /* 0x0000000105057824 */ /* 0x000fe200078e026d */
[----:B--2---:R-:W-:-:S04]  /*2640*/  LEA R10, P0, R4, R112, 0x1 ;  /* 0x00000070040a7211 */ /* 0x004fc800078008ff */
[----:B------:R-:W-:-:S05]  /*2650*/  LEA.HI.X R11, R4, R113, R5, 0x1, P0 ;  /* 0x00000071040b7211 */ /* 0x000fca00000f0c05 */
[----:B------:R-:W2:Y:S01]  /*2660*/  @P1 LDG.E.LTC128B.U16 R18, desc[UR36][R10.64] ;  /* 0x000000240a121981 */ /* 0x000ea2000c1e1520 */
[----:B------:R-:W-:Y:S01]  /*2670*/  IMAD.WIDE.U32 R4, R20, R110, R12 ;  /* 0x0000006e14047225 */ /* 0x000fe200078e000c */
[----:B------:R-:W-:Y:S02]  /*2680*/  BSSY B1, `(.L_x_39) ;  /* 0x0000015000017945 */ /* 0x000fe40003800000 */
[----:B------:R-:W-:-:S04]  /*2690*/  IADD3 R14, P0, R94, R4, RZ ;  /* 0x000000045e0e7210 */ /* 0x000fc80007f1e0ff */
[----:B------:R-:W-:Y:S02]  /*26a0*/  IADD3.X R15, R95, R109, R5, P0, !PT ;  /* 0x0000006d5f0f7210 */ /* 0x000fe400007fe405 */
[----:B------:R-:W-:Y:S01]  /*26b0*/  LEA R8, P0, R106, UR4, 0x1 ;  /* 0x000000046a087c11 */ /* 0x000fe2000f8008ff */
[----:B------:R-:W-:-:S03]  /*26c0*/  IMAD.WIDE.U32 R14, R19, R108, R14 ;  /* 0x0000006c130e7225 */ /* 0x000fc600078e000e */
[----:B------:R-:W-:Y:S02]  /*26d0*/  LEA.HI.X R9, R106, UR5, R115, 0x1, P0 ;  /* 0x000000056a097c11 */ /* 0x000fe400080f0c73 */
[----:B------:R-:W-:-:S04]  /*26e0*/  ISETP.GT.AND P0, PT, R3, 0x1, PT ;  /* 0x000000010300780c */ /* 0x000fc80003f04270 */
[----:B------:R-:W-:Y:S01]  /*26f0*/  ISETP.GT.AND P3, PT, R0, RZ, P0 ;  /* 0x000000ff0000720c */ /* 0x000fe20000764270 */
[----:B--2---:R-:W-:-:S04]  /*2700*/  IMAD.U32 R4, R18, 0x10000, RZ ;  /* 0x0001000012047824 */ /* 0x004fc800078e00ff */
[----:B------:R-:W-:Y:S01]  /*2710*/  FMUL R5, R4, R91 ;  /* 0x0000005b04057220 */ /* 0x000fe20000400000 */
[----:B------:R-:W-:-:S03]  /*2720*/  LEA R4, P4, R14, R112, 0x1 ;  /* 0x000000700e047211 */ /* 0x000fc600078808ff */
[----:B------:R-:W-:-:S05]  /*2730*/  FFMA R5, R24, R90, R5 ;  /* 0x0000005a18057223 */ /* 0x000fca0000000005 */
[----:B------:R-:W-:Y:S01]  /*2740*/  F2FP.BF16.F32.PACK_AB R10, RZ, R5 ;  /* 0x00000005ff0a723e */ /* 0x000fe200000010ff */
[----:B------:R-:W-:-:S03]  /*2750*/  IMAD.IADD R5, R107, 0x1, R15 ;  /* 0x000000016b057824 */ /* 0x000fc600078e020f */
[----:B------:R-:W-:Y:S01]  /*2760*/  PRMT R11, R10, 0x7610, R11 ;  /* 0x000076100a0b7816 */ /* 0x000fe2000000000b */
[----:B------:R-:W-:Y:S01]  /*2770*/  IMAD.SHL.U32 R10, R110, 0x8, RZ ;  /* 0x000000086e0a7824 */ /* 0x000fe200078e00ff */
[----:B------:R-:W-:-:S03]  /*2780*/  LEA.HI.X R5, R14, R113, R5, 0x1, P4 ;  /* 0x000000710e057211 */ /* 0x000fc600020f0c05 */
[----:B------:R0:W-:Y:S02]  /*2790*/  @P1 STG.E.U16 desc[UR36][R8.64], R11 ;  /* 0x0000000b08001986 */ /* 0x0001e4000c101524 */
[----:B0-----:R-:W-:Y:S01]  /*27a0*/  SHF.L.U64.HI R11, R110, 0x3, R111 ;  /* 0x000000036e0b7819 */ /* 0x001fe2000001026f */
[----:B------:R-:W-:Y:S06]  /*27b0*/  @!P3 BRA `(.L_x_40) ;  /* 0x000000000004b947 */ /* 0x000fec0003800000 */
[----:B------:R0:W5:Y:S02]  /*27c0*/  LDG.E.LTC128B.U16 R18, desc[UR36][R4.64+0x2] ;  /* 0x0000022404127981 */ /* 0x000164000c1e1520 */
.L_x_40:
[----:B------:R-:W-:Y:S05]  /*27d0*/  BSYNC B1 ;  /* 0x0000000000017941 */ /* 0x000fea0003800000 */
.L_x_39:
[----:B------:R-:W-:Y:S01]  /*27e0*/  IMAD.WIDE.U32 R10, R20, R110, R10 ;  /* 0x0000006e140a7225 */ /* 0x000fe200078e000a */
[----:B------:R-:W-:-:S03]  /*27f0*/  ISETP.GT.AND P2, PT, R0, 0x8, P2 ;  /* 0x000000080000780c */ /* 0x000fc60001744270 */
[----:B-----5:R-:W-:Y:S01]  /*2800*/  IMAD.U32 R14, R18, 0x10000, RZ ;  /* 0x00010000120e7824 */ /* 0x020fe200078e00ff */
[----:B------:R-:W-:Y:S01]  /*2810*/  IADD3 R6, P1, R6, R10, RZ ;  /* 0x0000000a06067210 */ /* 0x000fe20007f3e0ff */
[----:B------:R-:W-:Y:S02]  /*2820*/  IMAD.IADD R109, R109, 0x1, R11 ;  /* 0x000000016d6d7824 */ /* 0x000fe400078e020b */
[----:B------:R-:W-:Y:S02]  /*2830*/  FMUL R14, R14, R91 ;  /* 0x0000005b0e0e7220 */ /* 0x000fe40000400000 */
[----:B------:R-:W-:Y:S02]  /*2840*/  IMAD.X R7, R109, 0x1, R7, P1 ;  /* 0x000000016d077824 */ /* 0x000fe400008e0607 */
[----:B------:R-:W-:Y:S01]  /*2850*/  FFMA R25, R25, R90, R14 ;  /* 0x0000005a19197223 */ /* 0x000fe2000000000e */
[----:B------:R-:W-:-:S04]  /*2860*/  LEA R14, P1, R6, R112, 0x1 ;  /* 0x00000070060e7211 */ /* 0x000fc800078208ff */
[----:B------:R-:W-:Y:S01]  /*2870*/  LEA.HI.X R15, R6, R113, R7, 0x1, P1 ;  /* 0x00000071060f7211 */ /* 0x000fe200008f0c07 */
[----:B------:R-:W-:Y:S01]  /*2880*/  @P3 IMAD.MOV.U32 R6, RZ, RZ, R8 ;  /* 0x000000ffff063224 */ /* 0x000fe200078e0008 */
[----:B------:R-:W-:Y:S01]  /*2890*/  F2FP.BF16.F32.PACK_AB R25, RZ, R25 ;  /* 0x00000019ff19723e */ /* 0x000fe200000010ff */
[----:B------:R-:W-:-:S05]  /*28a0*/  @P3 IMAD.MOV.U32 R7, RZ, RZ, R9 ;  /* 0x000000ffff073224 */ /* 0x000fca00078e0009 */
[----:B------:R1:W-:Y:S04]  /*28b0*/  @P3 STG.E.U16 desc[UR36][R6.64+0x2], R25 ;  /* 0x0000021906003986 */ /* 0x0003e8000c101524 */
[----:B------:R-:W2:Y:S01]  /*28c0*/  @P2 LDG.E.LTC128B.U16 R18, desc[UR36][R14.64] ;  /* 0x000000240e122981 */ /* 0x000ea2000c1e1520 */
[----:B------:R-:W-:Y:S01]  /*28d0*/  IADD3 R12, P1, P3, R94, R10, R12 ;  /* 0x0000000a5e0c7210 */ /* 0x000fe20007b3e00c */
[----:B------:R-:W-:Y:S01]  /*28e0*/  BSSY B1, `(.L_x_41) ;  /* 0x0000011000017945 */ /* 0x000fe20003800000 */
[----:B------:R-:W-:Y:S02]  /*28f0*/  ISETP.GT.AND P0, PT, R0, 0x8, P0 ;  /* 0x000000080000780c */ /* 0x000fe40000704270 */
[----:B------:R-:W-:-:S03]  /*2900*/  IADD3.X R13, R95, R109, R13, P1, P3 ;  /* 0x0000006d5f0d7210 */ /* 0x000fc60000fe640d */
[----:B------:R-:W-:Y:S01]  /*2910*/  IMAD.WIDE.U32 R12, R19, R108, R12 ;  /* 0x0000006c130c7225 */ /* 0x000fe200078e000c */
[----:B------:R-:W-:-:S03]  /*2920*/  SHF.L.U64.HI R19, R96, 0x1, R97 ;  /* 0x0000000160137819 */ /* 0x000fc60000010261 */
[----:B------:R-:W-:Y:S01]  /*2930*/  IMAD.IADD R13, R107, 0x1, R13 ;  /* 0x000000016b0d7824 */ /* 0x000fe200078e020d */
[----:B-1----:R-:W-:-:S04]  /*2940*/  LEA R6, P3, R12, R112, 0x1 ;  /* 0x000000700c067211 */ /* 0x002fc800078608ff */
[----:B------:R-:W-:Y:S01]  /*2950*/  LEA.HI.X R7, R12, R113, R13, 0x1, P3 ;  /* 0x000000710c077211 */ /* 0x000fe200018f0c0d */
[----:B--2---:R-:W-:-:S04]  /*2960*/  IMAD.U32 R10, R18, 0x10000, RZ ;  /* 0x00010000120a7824 */ /* 0x004fc800078e00ff */
[----:B------:R-:W-:Y:S01]  /*2970*/  FMUL R11, R10, R91 ;  /* 0x0000005b0a0b7220 */ /* 0x000fe20000400000 */
[----:B------:R-:W-:-:S03]  /*2980*/  LEA R10, P1, R96, R8, 0x1 ;  /* 0x00000008600a7211 */ /* 0x000fc600078208ff */
[----:B------:R-:W-:-:S05]  /*2990*/  FFMA R11, R26, R90, R11 ;  /* 0x0000005a1a0b7223 */ /* 0x000fca000000000b */
[----:B------:R-:W-:Y:S01]  /*29a0*/  F2FP.BF16.F32.PACK_AB R14, RZ, R11 ;  /* 0x0000000bff0e723e */ /* 0x000fe200000010ff */
[----:B------:R-:W-:-:S05]  /*29b0*/  IMAD.X R11, R19, 0x1, R9, P1 ;  /* 0x00000001130b7824 */ /* 0x000fca00008e0609 */
[----:B------:R1:W-:Y:S01]  /*29c0*/  @P2 STG.E.U16 desc[UR36][R10.64], R14 ;  /* 0x0000000e0a002986 */ /* 0x0003e2000c101524 */
[----:B------:R-:W-:Y:S05]  /*29d0*/  @!P0 BRA `(.L_x_42) ;  /* 0x0000000000048947 */ /* 0x000fea0003800000 */
[----:B------:R2:W5:Y:S02]  /*29e0*/  LDG.E.LTC128B.U16 R18, desc[UR36][R6.64+0x2] ;  /* 0x0000022406127981 */ /* 0x000564000c1e1520 */
.L_x_42:
[----:B------:R-:W-:Y:S05]  /*29f0*/  BSYNC B1 ;  /* 0x0000000000017941 */ /* 0x000fea0003800000 */
.L_x_41:
[----:B-----5:R-:W-:Y:S01]  /*2a00*/  IMAD.U32 R12, R18, 0x10000, RZ ;  /* 0x00010000120c7824 */ /* 0x020fe200078e00ff */
[----:B------:R-:W-:Y:S01]  /*2a10*/  ISETP.GT.AND P1, PT, R3, 0x8, PT ;  /* 0x000000080300780c */ /* 0x000fe20003f24270 */
[----:B------:R-:W-:Y:S02]  /*2a20*/  BSSY B1, `(.L_x_43) ;  /* 0x0000008000017945 */ /* 0x000fe40003800000 */
[----:B------:R-:W-:Y:S01]  /*2a30*/  FMUL R12, R12, R91 ;  /* 0x0000005b0c0c7220 */ /* 0x000fe20000400000 */
[----:B------:R-:W-:-:S03]  /*2a40*/  ISETP.GT.AND P2, PT, R0, RZ, P1 ;  /* 0x000000ff0000720c */ /* 0x000fc60000f44270 */
[----:B------:R-:W-:-:S05]  /*2a50*/  FFMA R12, R27, R90, R12 ;  /* 0x0000005a1b0c7223 */ /* 0x000fca000000000c */
[----:B------:R-:W-:-:S05]  /*2a60*/  F2FP.BF16.F32.PACK_AB R12, RZ, R12 ;  /* 0x0000000cff0c723e */ /* 0x000fca00000010ff */
[----:B------:R3:W-:Y:S01]  /*2a70*/  @P0 STG.E.U16 desc[UR36][R10.64+0x2], R12 ;  /* 0x0000020c0a000986 */ /* 0x0007e2000c101524 */
[----:B------:R-:W-:Y:S05]  /*2a80*/  @!P2 BRA `(.L_x_44) ;  /* 0x000000000004a947 */ /* 0x000fea0003800000 */
[----:B------:R4:W5:Y:S02]  /*2a90*/  LDG.E.LTC128B.U16 R18, desc[UR36][R4.64+0x10] ;  /* 0x0000102404127981 */ /* 0x000964000c1e1520 */
.L_x_44:
[----:B------:R-:W-:Y:S05]  /*2aa0*/  BSYNC B1 ;  /* 0x0000000000017941 */ /* 0x000fea0003800000 */
.L_x_43:
[----:B---3-5:R-:W-:Y:S01]  /*2ab0*/  IMAD.U32 R12, R18, 0x10000, RZ ;  /* 0x00010000120c7824 */ /* 0x028fe200078e00ff */
        /* <DEDUP_REMOVED lines=9> */
.L_x_46:
[----:B------:R-:W-:Y:S05]  /*2b50*/  BSYNC B1 ;  /* 0x0000000000017941 */ /* 0x000fea0003800000 */
.L_x_45:
[----:B-----5:R-:W-:Y:S01]  /*2b60*/  IMAD.U32 R12, R18, 0x10000, RZ ;  /* 0x00010000120c7824 */ /* 0x020fe200078e00ff */
[----:B------:R-:W-:Y:S01]  /*2b70*/  ISETP.GT.AND P1, PT, R0, 0x8, P1 ;  /* 0x000000080000780c */ /* 0x000fe20000f24270 */
[----:B------:R-:W-:Y:S02]  /*2b80*/  BSSY B1, `(.L_x_47) ;  /* 0x0000007000017945 */ /* 0x000fe40003800000 */
[----:B------:R-:W-:-:S04]  /*2b90*/  FMUL R12, R12, R91 ;  /* 0x0000005b0c0c7220 */ /* 0x000fc80000400000 */
[----:B------:R-:W-:-:S05]  /*2ba0*/  FFMA R12, R29, R90, R12 ;  /* 0x0000005a1d0c7223 */ /* 0x000fca000000000c */
[----:B------:R-:W-:-:S05]  /*2bb0*/  F2FP.BF16.F32.PACK_AB R12, RZ, R12 ;  /* 0x0000000cff0c723e */ /* 0x000fca00000010ff */
[----:B------:R0:W-:Y:S01]  /*2bc0*/  @P3 STG.E.U16 desc[UR36][R8.64+0x12], R12 ;  /* 0x0000120c08003986 */ /* 0x0001e2000c101524 */
[----:B------:R-:W-:Y:S05]  /*2bd0*/  @!P1 BRA `(.L_x_48) ;  /* 0x0000000000049947 */ /* 0x000fea0003800000 */
[----:B------:R0:W5:Y:S02]  /*2be0*/  LDG.E.LTC128B.U16 R18, desc[UR36][R6.64+0x10] ;  /* 0x0000102406127981 */ /* 0x000164000c1e1520 */
.L_x_48:
[----:B------:R-:W-:Y:S05]  /*2bf0*/  BSYNC B1 ;  /* 0x0000000000017941 */ /* 0x000fea0003800000 */
.L_x_47:
[----:B0----5:R-:W-:Y:S01]  /*2c00*/  IMAD.U32 R12, R18, 0x10000, RZ ;  /* 0x00010000120c7824 */ /* 0x021fe200078e00ff */
[----:B------:R-:W-:Y:S01]  /*2c10*/  ISETP.GT.AND P0, PT, R0, 0x8, P0 ;  /* 0x000000080000780c */ /* 0x000fe20000704270 */
[----:B------:R-:W-:Y:S02]  /*2c20*/  BSSY B1, `(.L_x_49) ;  /* 0x0000007000017945 */ /* 0x000fe40003800000 */
[----:B---3--:R-:W-:-:S04]  /*2c30*/  FMUL R13, R12, R91 ;  /* 0x0000005b0c0d7220 */ /* 0x008fc80000400000 */
[----:B------:R-:W-:-:S05]  /*2c40*/  FFMA R13, R30, R90, R13 ;  /* 0x0000005a1e0d7223 */ /* 0x000fca000000000d */
[----:B------:R-:W-:-:S05]  /*2c50*/  F2FP.BF16.F32.PACK_AB R13, RZ, R13 ;  /* 0x0000000dff0d723e */ /* 0x000fca00000010ff */
[----:B------:R0:W-:Y:S01]  /*2c60*/  @P1 STG.E.U16 desc[UR36][R10.64+0x10], R13 ;  /* 0x0000100d0a001986 */ /* 0x0001e2000c101524 */
[----:B------:R-:W-:Y:S05]  /*2c70*/  @!P0 BRA `(.L_x_50) ;  /* 0x0000000000048947 */ /* 0x000fea0003800000 */
[----:B------:R3:W5:Y:S02]  /*2c80*/  LDG.E.LTC128B.U16 R18, desc[UR36][R6.64+0x12] ;  /* 0x0000122406127981 */ /* 0x000764000c1e1520 */
.L_x_50:
[----:B------:R-:W-:Y:S05]  /*2c90*/  BSYNC B1 ;  /* 0x0000000000017941 */ /* 0x000fea0003800000 */
.L_x_49:
        /* <DEDUP_REMOVED lines=10> */
.L_x_52:
[----:B------:R-:W-:Y:S05]  /*2d40*/  BSYNC B1 ;  /* 0x0000000000017941 */ /* 0x000fea0003800000 */
.L_x_51:
[----:B0----5:R-:W-:Y:S01]  /*2d50*/  IMAD.U32 R12, R18, 0x10000, RZ ;  /* 0x00010000120c7824 */ /* 0x021fe200078e00ff */
        /* <DEDUP_REMOVED lines=9> */
.L_x_54:
[----:B------:R-:W-:Y:S05]  /*2df0*/  BSYNC B1 ;  /* 0x0000000000017941 */ /* 0x000fea0003800000 */
.L_x_53:
        /* <DEDUP_REMOVED lines=9> */
.L_x_56:
[----:B------:R-:W-:Y:S05]  /*2e90*/  BSYNC B1 ;  /* 0x0000000000017941 */ /* 0x000fea0003800000 */
.L_x_55:
[----:B0----5:R-:W-:Y:S01]  /*2ea0*/  IMAD.U32 R12, R18, 0x10000, RZ ;  /* 0x00010000120c7824 */ /* 0x021fe200078e00ff */
        /* <DEDUP_REMOVED lines=8> */
.L_x_58:
[----:B------:R-:W-:Y:S05]  /*2f30*/  BSYNC B1 ;  /* 0x0000000000017941 */ /* 0x000fea0003800000 */
.L_x_57:
        /* <DEDUP_REMOVED lines=10> */
.L_x_60:
[----:B------:R-:W-:Y:S05]  /*2fe0*/  BSYNC B1 ;  /* 0x0000000000017941 */ /* 0x000fea0003800000 */
.L_x_59:
        /* <DEDUP_REMOVED lines=10> */
.L_x_62:
[----:B------:R-:W-:Y:S05]  /*3090*/  BSYNC B1 ;  /* 0x0000000000017941 */ /* 0x000fea0003800000 */
.L_x_61:
        /* <DEDUP_REMOVED lines=9> */
.L_x_64:
[----:B------:R-:W-:Y:S05]  /*3130*/  BSYNC B1 ;  /* 0x0000000000017941 */ /* 0x000fea0003800000 */
.L_x_63:
        /* <DEDUP_REMOVED lines=9> */
.L_x_66:
[----:B------:R-:W-:Y:S05]  /*31d0*/  BSYNC B1 ;  /* 0x0000000000017941 */ /* 0x000fea0003800000 */
.L_x_65:
        /* <DEDUP_REMOVED lines=10> */
.L_x_68:
[----:B------:R-:W-:Y:S05]  /*3280*/  BSYNC B1 ;  /* 0x0000000000017941 */ /* 0x000fea0003800000 */
.L_x_67:
        /* <DEDUP_REMOVED lines=10> */
.L_x_70:
[----:B------:R-:W-:Y:S05]  /*3330*/  BSYNC B1 ;  /* 0x0000000000017941 */ /* 0x000fea0003800000 */
.L_x_69:
        /* <DEDUP_REMOVED lines=9> */
.L_x_72:
[----:B------:R-:W-:Y:S05]  /*33d0*/  BSYNC B1 ;  /* 0x0000000000017941 */ /* 0x000fea0003800000 */
.L_x_71:
        /* <DEDUP_REMOVED lines=9> */
.L_x_74:
[----:B------:R-:W-:Y:S05]  /*3470*/  BSYNC B1 ;  /* 0x0000000000017941 */ /* 0x000fea0003800000 */
.L_x_73:
        /* <DEDUP_REMOVED lines=10> */
.L_x_76:
[----:B------:R-:W-:Y:S05]  /*3520*/  BSYNC B1 ;  /* 0x0000000000017941 */ /* 0x000fea0003800000 */
.L_x_75:
        /* <DEDUP_REMOVED lines=10> */
.L_x_78:
[----:B------:R-:W-:Y:S05]  /*35d0*/  BSYNC B1 ;  /* 0x0000000000017941 */ /* 0x000fea0003800000 */
.L_x_77:
        /* <DEDUP_REMOVED lines=9> */
.L_x_80:
[----:B------:R-:W-:Y:S05]  /*3670*/  BSYNC B1 ;  /* 0x0000000000017941 */ /* 0x000fea0003800000 */
.L_x_79:
        /* <DEDUP_REMOVED lines=9> */
.L_x_82:
[----:B------:R-:W-:Y:S05]  /*3710*/  BSYNC B1 ;  /* 0x0000000000017941 */ /* 0x000fea0003800000 */
.L_x_81:
        /* <DEDUP_REMOVED lines=10> */
.L_x_84:
[----:B------:R-:W-:Y:S05]  /*37c0*/  BSYNC B1 ;  /* 0x0000000000017941 */ /* 0x000fea0003800000 */
.L_x_83:
        /* <DEDUP_REMOVED lines=10> */
.L_x_86:
[----:B------:R-:W-:Y:S05]  /*3870*/  BSYNC B1 ;  /* 0x0000000000017941 */ /* 0x000fea0003800000 */
.L_x_85:
        /* <DEDUP_REMOVED lines=9> */
.L_x_88:
[----:B------:R-:W-:Y:S05]  /*3910*/  BSYNC B1 ;  /* 0x0000000000017941 */ /* 0x000fea0003800000 */
.L_x_87:
        /* <DEDUP_REMOVED lines=9> */
.L_x_90:
[----:B------:R-:W-:Y:S05]  /*39b0*/  BSYNC B1 ;  /* 0x0000000000017941 */ /* 0x000fea0003800000 */
.L_x_89:
        /* <DEDUP_REMOVED lines=10> */
.L_x_92:
[----:B------:R-:W-:Y:S05]  /*3a60*/  BSYNC B1 ;  /* 0x0000000000017941 */ /* 0x000fea0003800000 */
.L_x_91:
        /* <DEDUP_REMOVED lines=10> */
.L_x_94:
[----:B------:R-:W-:Y:S05]  /*3b10*/  BSYNC B1 ;  /* 0x0000000000017941 */ /* 0x000fea0003800000 */
.L_x_93:
        /* <DEDUP_REMOVED lines=9> */
.L_x_96:
[----:B------:R-:W-:Y:S05]  /*3bb0*/  BSYNC B1 ;  /* 0x0000000000017941 */ /* 0x000fea0003800000 */
.L_x_95:
        /* <DEDUP_REMOVED lines=9> */
.L_x_98:
[----:B------:R-:W-:Y:S05]  /*3c50*/  BSYNC B1 ;  /* 0x0000000000017941 */ /* 0x000fea0003800000 */
.L_x_97:
        /* <DEDUP_REMOVED lines=10> */
.L_x_100:
[----:B------:R-:W-:Y:S05]  /*3d00*/  BSYNC B1 ;  /* 0x0000000000017941 */ /* 0x000fea0003800000 */
.L_x_99:
        /* <DEDUP_REMOVED lines=10> */
.L_x_102:
[----:B------:R-:W-:Y:S05]  /*3db0*/  BSYNC B1 ;  /* 0x0000000000017941 */ /* 0x000fea0003800000 */
.L_x_101:
        /* <DEDUP_REMOVED lines=9> */
.L_x_104:
[----:B------:R-:W-:Y:S05]  /*3e50*/  BSYNC B1 ;  /* 0x0000000000017941 */ /* 0x000fea0003800000 */
.L_x_103:
        /* <DEDUP_REMOVED lines=9> */
.L_x_106:
[----:B------:R-:W-:Y:S05]  /*3ef0*/  BSYNC B1 ;  /* 0x0000000000017941 */ /* 0x000fea0003800000 */
.L_x_105:
        /* <DEDUP_REMOVED lines=10> */
.L_x_108:
[----:B------:R-:W-:Y:S05]  /*3fa0*/  BSYNC B1 ;  /* 0x0000000000017941 */ /* 0x000fea0003800000 */
.L_x_107:
        /* <DEDUP_REMOVED lines=10> */
.L_x_110:
[----:B------:R-:W-:Y:S05]  /*4050*/  BSYNC B1 ;  /* 0x0000000000017941 */ /* 0x000fea0003800000 */
.L_x_109:
        /* <DEDUP_REMOVED lines=9> */
.L_x_112:
[----:B------:R-:W-:Y:S05]  /*40f0*/  BSYNC B1 ;  /* 0x0000000000017941 */ /* 0x000fea0003800000 */
.L_x_111:
        /* <DEDUP_REMOVED lines=9> */
.L_x_114:
[----:B------:R-:W-:Y:S05]  /*4190*/  BSYNC B1 ;  /* 0x0000000000017941 */ /* 0x000fea0003800000 */
.L_x_113:
        /* <DEDUP_REMOVED lines=10> */
.L_x_116:
[----:B------:R-:W-:Y:S05]  /*4240*/  BSYNC B1 ;  /* 0x0000000000017941 */ /* 0x000fea0003800000 */
.L_x_115:
        /* <DEDUP_REMOVED lines=10> */
.L_x_118:
[----:B------:R-:W-:Y:S05]  /*42f0*/  BSYNC B1 ;  /* 0x0000000000017941 */ /* 0x000fea0003800000 */
.L_x_117:
        /* <DEDUP_REMOVED lines=9> */
.L_x_120:
[----:B------:R-:W-:Y:S05]  /*4390*/  BSYNC B1 ;  /* 0x0000000000017941 */ /* 0x000fea0003800000 */
.L_x_119:
        /* <DEDUP_REMOVED lines=9> */
.L_x_122:
[----:B------:R-:W-:Y:S05]  /*4430*/  BSYNC B1 ;  /* 0x0000000000017941 */ /* 0x000fea0003800000 */
.L_x_121:
        /* <DEDUP_REMOVED lines=10> */
.L_x_124:
[----:B------:R-:W-:Y:S05]  /*44e0*/  BSYNC B1 ;  /* 0x0000000000017941 */ /* 0x000fea0003800000 */
.L_x_123:
        /* <DEDUP_REMOVED lines=10> */
.L_x_126:
[----:B------:R-:W-:Y:S05]  /*4590*/  BSYNC B1 ;  /* 0x0000000000017941 */ /* 0x000fea0003800000 */
.L_x_125:
        /* <DEDUP_REMOVED lines=9> */
.L_x_128:
[----:B------:R-:W-:Y:S05]  /*4630*/  BSYNC B1 ;  /* 0x0000000000017941 */ /* 0x000fea0003800000 */
.L_x_127:
        /* <DEDUP_REMOVED lines=9> */
.L_x_130:
[----:B------:R-:W-:Y:S05]  /*46d0*/  BSYNC B1 ;  /* 0x0000000000017941 */ /* 0x000fea0003800000 */
.L_x_129:
        /* <DEDUP_REMOVED lines=10> */
.L_x_132:
[----:B------:R-:W-:Y:S05]  /*4780*/  BSYNC B1 ;  /* 0x0000000000017941 */ /* 0x000fea0003800000 */
.L_x_131:
        /* <DEDUP_REMOVED lines=10> */
.L_x_134:
[----:B------:R-:W-:Y:S05]  /*4830*/  BSYNC B1 ;  /* 0x0000000000017941 */ /* 0x000fea0003800000 */
.L_x_133:
        /* <DEDUP_REMOVED lines=9> */
.L_x_136:
[----:B------:R-:W-:Y:S05]  /*48d0*/  BSYNC B1 ;  /* 0x0000000000017941 */ /* 0x000fea0003800000 */
.L_x_135:
        /* <DEDUP_REMOVED lines=9> */
.L_x_138:
[----:B------:R-:W-:Y:S05]  /*4970*/  BSYNC B1 ;  /* 0x0000000000017941 */ /* 0x000fea0003800000 */
.L_x_137:
        /* <DEDUP_REMOVED lines=10> */
.L_x_140:
[----:B------:R-:W-:Y:S05]  /*4a20*/  BSYNC B1 ;  /* 0x0000000000017941 */ /* 0x000fea0003800000 */
.L_x_139:
        /* <DEDUP_REMOVED lines=10> */
.L_x_142:
[----:B------:R-:W-:Y:S05]  /*4ad0*/  BSYNC B1 ;  /* 0x0000000000017941 */ /* 0x000fea0003800000 */
.L_x_141:
        /* <DEDUP_REMOVED lines=9> */
.L_x_144:
[----:B------:R-:W-:Y:S05]  /*4b70*/  BSYNC B1 ;  /* 0x0000000000017941 */ /* 0x000fea0003800000 */
.L_x_143:
        /* <DEDUP_REMOVED lines=9> */
.L_x_146:
[----:B------:R-:W-:Y:S05]  /*4c10*/  BSYNC B1 ;  /* 0x0000000000017941 */ /* 0x000fea0003800000 */
.L_x_145:
        /* <DEDUP_REMOVED lines=10> */
.L_x_148:
[----:B------:R-:W-:Y:S05]  /*4cc0*/  BSYNC B1 ;  /* 0x0000000000017941 */ /* 0x000fea0003800000 */
.L_x_147:
        /* <DEDUP_REMOVED lines=10> */
.L_x_150:
[----:B------:R-:W-:Y:S05]  /*4d70*/  BSYNC B1 ;  /* 0x0000000000017941 */ /* 0x000fea0003800000 */
.L_x_149:
        /* <DEDUP_REMOVED lines=9> */
.L_x_152:
[----:B------:R-:W-:Y:S05]  /*4e10*/  BSYNC B1 ;  /* 0x0000000000017941 */ /* 0x000fea0003800000 */
.L_x_151:
        /* <DEDUP_REMOVED lines=9> */
.L_x_154:
[----:B------:R-:W-:Y:S05]  /*4eb0*/  BSYNC B1 ;  /* 0x0000000000017941 */ /* 0x000fea0003800000 */
.L_x_153:
        /* <DEDUP_REMOVED lines=10> */
.L_x_156:
[----:B------:R-:W-:Y:S05]  /*4f60*/  BSYNC B1 ;  /* 0x0000000000017941 */ /* 0x000fea0003800000 */
.L_x_155:
        /* <DEDUP_REMOVED lines=10> */
.L_x_158:
[----:B------:R-:W-:Y:S05]  /*5010*/  BSYNC B1 ;  /* 0x0000000000017941 */ /* 0x000fea0003800000 */
.L_x_157:
[----:B0---45:R-:W-:Y:S01]  /*5020*/  IMAD.U32 R4, R18, 0x10000, RZ ;  /* 0x0001000012047824 */ /* 0x031fe200078e00ff */
        /* <DEDUP_REMOVED lines=8> */
.L_x_160:
[----:B------:R-:W-:Y:S05]  /*50b0*/  BSYNC B1 ;  /* 0x0000000000017941 */ /* 0x000fea0003800000 */
.L_x_159:
[----:B0----5:R-:W-:Y:S01]  /*50c0*/  IMAD.U32 R4, R18, 0x10000, RZ ;  /* 0x0001000012047824 */ /* 0x021fe200078e00ff */
[----:B------:R-:W-:Y:S01]  /*50d0*/  ISETP.GT.AND P0, PT, R0, 0x8, P0 ;  /* 0x000000080000780c */ /* 0x000fe20000704270 */
[----:B------:R-:W-:Y:S01]  /*50e0*/  @P1 IMAD.MOV.U32 R5, RZ, RZ, R11 ;  /* 0x000000ffff051224 */ /* 0x000fe200078e000b */
[----:B------:R-:W-:Y:S01]  /*50f0*/  BSSY B1, `(.L_x_161) ;  /* 0x0000008000017945 */ /* 0x000fe20003800000 */
[----:B------:R-:W-:Y:S01]  /*5100*/  FMUL R3, R4, R91 ;  /* 0x0000005b04037220 */ /* 0x000fe20000400000 */
[----:B------:R-:W-:-:S03]  /*5110*/  @P1 IMAD.MOV.U32 R4, RZ, RZ, R10 ;  /* 0x000000ffff041224 */ /* 0x000fc600078e000a */
[----:B------:R-:W-:-:S05]  /*5120*/  FFMA R3, R86, R90, R3 ;  /* 0x0000005a56037223 */ /* 0x000fca0000000003 */
[----:B------:R-:W-:-:S05]  /*5130*/  F2FP.BF16.F32.PACK_AB R3, RZ, R3 ;  /* 0x00000003ff03723e */ /* 0x000fca00000010ff */
[----:B------:R0:W-:Y:S01]  /*5140*/  @P1 STG.E.U16 desc[UR36][R4.64+0xf0], R3 ;  /* 0x0000f00304001986 */ /* 0x0001e2000c101524 */
[----:B------:R-:W-:Y:S05]  /*5150*/  @!P0 BRA `(.L_x_162) ;  /* 0x0000000000048947 */ /* 0x000fea0003800000 */
[----:B------:R0:W5:Y:S02]  /*5160*/  LDG.E.LTC128B.U16 R18, desc[UR36][R6.64+0xf2] ;  /* 0x0000f22406127981 */ /* 0x000164000c1e1520 */
.L_x_162:
[----:B------:R-:W-:Y:S05]  /*5170*/  BSYNC B1 ;  /* 0x0000000000017941 */ /* 0x000fea0003800000 */
.L_x_161:
[----:B------:R-:W-:Y:S05]  /*5180*/  @!P0 BRA `(.L_x_163) ;  /* 0x0000001000b08947 */ /* 0x000fea0003800000 */
[----:B-----5:R-:W-:-:S04]  /*5190*/  IMAD.U32 R18, R18, 0x10000, RZ ;  /* 0x0001000012127824 */ /* 0x020fc800078e00ff */
[----:B------:R-:W-:-:S04]  /*51a0*/  FMUL R18, R18, R91 ;  /* 0x0000005b12127220 */ /* 0x000fc80000400000 */
[----:B------:R-:W-:-:S05]  /*51b0*/  FFMA R18, R87, R90, R18 ;  /* 0x0000005a57127223 */ /* 0x000fca0000000012 */
[----:B------:R-:W-:-:S05]  /*51c0*/  F2FP.BF16.F32.PACK_AB R18, RZ, R18 ;  /* 0x00000012ff12723e */ /* 0x000fca00000010ff */
[----:B------:R0:W-:Y:S01]  /*51d0*/  STG.E.U16 desc[UR36][R10.64+0xf2], R18 ;  /* 0x0000f2120a007986 */ /* 0x0001e2000c101524 */
[----:B------:R-:W-:Y:S05]  /*51e0*/  BRA `(.L_x_163) ;  /* 0x0000001000987947 */ /* 0x000fea0003800000 */
.L_x_38:
[----:B------:R-:W-:Y:S01]  /*51f0*/  ISETP.GT.AND P3, PT, R3, 0x1, PT ;  /* 0x000000010300780c */ /* 0x000fe20003f64270 */
[----:B------:R-:W-:Y:S01]  /*5200*/  ULDC.64 UR4, c[0x0][0x5c0] ;  /* 0x0001700000047ab9 */ /* 0x000fe20000000a00 */
[-C--:B------:R-:W-:Y:S01]  /*5210*/  FMUL R24, R24, R90.reuse ;  /* 0x0000005a18187220 */ /* 0x080fe20000400000 */
[----:B------:R-:W-:Y:S01]  /*5220*/  LEA R4, P4, R106, UR4, 0x1 ;  /* 0x000000046a047c11 */ /* 0x000fe2000f8808ff */
[-C--:B------:R-:W-:Y:S01]  /*5230*/  FMUL R25, R25, R90.reuse ;  /* 0x0000005a19197220 */ /* 0x080fe20000400000 */
[----:B------:R-:W-:Y:S01]  /*5240*/  ISETP.GT.AND P0, PT, R0, RZ, P3 ;  /* 0x000000ff0000720c */ /* 0x000fe20001f04270 */
[----:B------:R-:W-:Y:S01]  /*5250*/  FMUL R26, R26, R90 ;  /* 0x0000005a1a1a7220 */ /* 0x000fe20000400000 */
[----:B------:R-:W-:Y:S01]  /*5260*/  F2FP.BF16.F32.PACK_AB R24, RZ, R24 ;  /* 0x00000018ff18723e */ /* 0x000fe200000010ff */
[-C--:B------:R-:W-:Y:S01]  /*5270*/  FMUL R27, R27, R90.reuse ;  /* 0x0000005a1b1b7220 */ /* 0x080fe20000400000 */
[----:B------:R-:W-:Y:S01]  /*5280*/  LEA.HI.X R5, R106, UR5, R115, 0x1, P4 ;  /* 0x000000056a057c11 */ /* 0x000fe2000a0f0c73 */
[-C--:B------:R-:W-:Y:S01]  /*5290*/  FMUL R28, R28, R90.reuse ;  /* 0x0000005a1c1c7220 */ /* 0x080fe20000400000 */
[----:B------:R-:W-:Y:S01]  /*52a0*/  F2FP.BF16.F32.PACK_AB R25, RZ, R25 ;  /* 0x00000019ff19723e */ /* 0x000fe200000010ff */
[-C--:B------:R-:W-:Y:S01]  /*52b0*/  FMUL R29, R29, R90.reuse ;  /* 0x0000005a1d1d7220 */ /* 0x080fe20000400000 */
[----:B------:R-:W-:Y:S01]  /*52c0*/  ISETP.GT.AND P2, PT, R0, 0x8, P2 ;  /* 0x000000080000780c */ /* 0x000fe20001744270 */
[----:B------:R-:W-:Y:S01]  /*52d0*/  @P1 STG.E.U16 desc[UR36][R4.64], R24 ;  /* 0x0000001804001986 */ /* 0x000fe2000c101524 */
[----:B------:R-:W-:Y:S01]  /*52e0*/  ISETP.GT.AND P1, PT, R3, 0x8, PT ;  /* 0x000000080300780c */ /* 0x000fe20003f24270 */
[----:B------:R-:W-:Y:S01]  /*52f0*/  FMUL R30, R30, R90 ;  /* 0x0000005a1e1e7220 */ /* 0x000fe20000400000 */
[C---:B------:R-:W-:Y:S01]  /*5300*/  SHF.L.U64.HI R7, R96.reuse, 0x1, R97 ;  /* 0x0000000160077819 */ /* 0x040fe20000010261 */
[----:B------:R-:W-:Y:S01]  /*5310*/  @P0 STG.E.U16 desc[UR36][R4.64+0x2], R25 ;  /* 0x0000021904000986 */ /* 0x000fe2000c101524 */
[----:B------:R-:W-:Y:S01]  /*5320*/  LEA R6, P5, R96, R4, 0x1 ;  /* 0x0000000460067211 */ /* 0x000fe200078a08ff */
[-C--:B------:R-:W-:Y:S01]  /*5330*/  FMUL R31, R31, R90.reuse ;  /* 0x0000005a1f1f7220 */ /* 0x080fe20000400000 */
[----:B------:R-:W-:Y:S01]  /*5340*/  ISETP.GT.AND P3, PT, R0, 0x8, P3 ;  /* 0x000000080000780c */ /* 0x000fe20001f64270 */
[-C--:B------:R-:W-:Y:S01]  /*5350*/  FMUL R32, R32, R90.reuse ;  /* 0x0000005a20207220 */ /* 0x080fe20000400000 */
[----:B------:R-:W-:Y:S01]  /*5360*/  ISETP.GT.AND P0, PT, R3, 0x9, PT ;  /* 0x000000090300780c */ /* 0x000fe20003f04270 */
[----:B------:R-:W-:Y:S01]  /*5370*/  IMAD.X R7, R7, 0x1, R5, P5 ;  /* 0x0000000107077824 */ /* 0x000fe200028e0605 */
[----:B------:R-:W-:Y:S01]  /*5380*/  ISETP.GT.AND P4, PT, R0, RZ, P1 ;  /* 0x000000ff0000720c */ /* 0x000fe20000f84270 */
[----:B------:R-:W-:Y:S01]  /*5390*/  FMUL R33, R33, R90 ;  /* 0x0000005a21217220 */ /* 0x000fe20000400000 */
[----:B------:R-:W-:Y:S01]  /*53a0*/  F2FP.BF16.F32.PACK_AB R26, RZ, R26 ;  /* 0x0000001aff1a723e */ /* 0x000fe200000010ff */
[-C--:B------:R-:W-:Y:S01]  /*53b0*/  FMUL R34, R34, R90.reuse ;  /* 0x0000005a22227220 */ /* 0x080fe20000400000 */
[----:B------:R-:W-:Y:S01]  /*53c0*/  ISETP.GT.AND P5, PT, R0, RZ, P0 ;  /* 0x000000ff0000720c */ /* 0x000fe200007a4270 */
[----:B------:R-:W-:Y:S01]  /*53d0*/  FMUL R35, R35, R90 ;  /* 0x0000005a23237220 */ /* 0x000fe20000400000 */
[----:B------:R-:W-:Y:S01]  /*53e0*/  F2FP.BF16.F32.PACK_AB R27, RZ, R27 ;  /* 0x0000001bff1b723e */ /* 0x000fe200000010ff */
[----:B------:R-:W-:Y:S01]  /*53f0*/  @P2 STG.E.U16 desc[UR36][R6.64], R26 ;  /* 0x0000001a06002986 */ /* 0x000fe2000c101524 */
[----:B------:R-:W-:Y:S01]  /*5400*/  F2FP.BF16.F32.PACK_AB R28, RZ, R28 ;  /* 0x0000001cff1c723e */ /* 0x000fe200000010ff */
[-C--:B------:R-:W-:Y:S01]  /*5410*/  FMUL R36, R36, R90.reuse ;  /* 0x0000005a24247220 */ /* 0x080fe20000400000 */
[C---:B------:R-:W-:Y:S01]  /*5420*/  ISETP.GT.AND P2, PT, R0.reuse, 0x8, P1 ;  /* 0x000000080000780c */ /* 0x040fe20000f44270 */
[----:B------:R-:W-:Y:S01]  /*5430*/  @P3 STG.E.U16 desc[UR36][R6.64+0x2], R27 ;  /* 0x0000021b06003986 */ /* 0x000fe2000c101524 */
[----:B------:R-:W-:Y:S01]  /*5440*/  ISETP.GT.AND P1, PT, R3, 0x10, PT ;  /* 0x000000100300780c */ /* 0x000fe20003f24270 */
[-C--:B------:R-:W-:Y:S01]  /*5450*/  FMUL R37, R37, R90.reuse ;  /* 0x0000005a25257220 */ /* 0x080fe20000400000 */
[----:B------:R-:W-:Y:S01]  /*5460*/  F2FP.BF16.F32.PACK_AB R29, RZ, R29 ;  /* 0x0000001dff1d723e */ /* 0x000fe200000010ff */
[----:B------:R-:W-:Y:S01]  /*5470*/  @P4 STG.E.U16 desc[UR36][R4.64+0x10], R28 ;  /* 0x0000101c04004986 */ /* 0x000fe2000c101524 */
[----:B------:R-:W-:Y:S01]  /*5480*/  ISETP.GT.AND P3, PT, R0, 0x8, P0 ;  /* 0x000000080000780c */ /* 0x000fe20000764270 */
[-C--:B------:R-:W-:Y:S01]  /*5490*/  FMUL R38, R38, R90.reuse ;  /* 0x0000005a26267220 */ /* 0x080fe20000400000 */
[----:B------:R-:W-:Y:S01]  /*54a0*/  ISETP.GT.AND P0, PT, R3, 0x11, PT ;  /* 0x000000110300780c */ /* 0x000fe20003f04270 */
[----:B------:R-:W-:Y:S01]  /*54b0*/  @P5 STG.E.U16 desc[UR36][R4.64+0x12], R29 ;  /* 0x0000121d04005986 */ /* 0x000fe2000c101524 */
        /* <DEDUP_REMOVED lines=162> */
[----:B------:R-:W-:-:S02]  /*5ee0*/  F2FP.BF16.F32.PACK_AB R62, RZ, R62 ;  /* 0x0000003eff3e723e */ /* 0x000fc400000010ff */
[C---:B------:R-:W-:Y:S02]  /*5ef0*/  ISETP.GT.AND P5, PT, R0.reuse, RZ, P0 ;  /* 0x000000ff0000720c */ /* 0x040fe400007a4270 */
[----:B------:R-:W-:Y:S01]  /*5f00*/  F2FP.BF16.F32.PACK_AB R63, RZ, R63 ;  /* 0x0000003fff3f723e */ /* 0x000fe200000010ff */
[----:B------:R-:W-:Y:S01]  /*5f10*/  @P2 STG.E.U16 desc[UR36][R6.64+0x90], R62 ;  /* 0x0000903e06002986 */ /* 0x000fe2000c101524 */
[----:B------:R-:W-:Y:S02]  /*5f20*/  F2FP.BF16.F32.PACK_AB R64, RZ, R64 ;  /* 0x00000040ff40723e */ /* 0x000fe400000010ff */
[C---:B------:R-:W-:Y:S01]  /*5f30*/  ISETP.GT.AND P2, PT, R0.reuse, 0x8, P1 ;  /* 0x000000080000780c */ /* 0x040fe20000f44270 */
[----:B------:R-:W-:Y:S01]  /*5f40*/  @P3 STG.E.U16 desc[UR36][R6.64+0x92], R63 ;  /* 0x0000923f06003986 */ /* 0x000fe2000c101524 */
[----:B------:R-:W-:Y:S02]  /*5f50*/  ISETP.GT.AND P1, PT, R3, 0x58, PT ;  /* 0x000000580300780c */ /* 0x000fe40003f24270 */
[----:B------:R-:W-:Y:S01]  /*5f60*/  F2FP.BF16.F32.PACK_AB R65, RZ, R65 ;  /* 0x00000041ff41723e */ /* 0x000fe200000010ff */
[----:B------:R-:W-:Y:S01]  /*5f70*/  @P4 STG.E.U16 desc[UR36][R4.64+0xa0], R64 ;  /* 0x0000a04004004986 */ /* 0x000fe2000c101524 */
[----:B------:R-:W-:-:S02]  /*5f80*/  ISETP.GT.AND P3, PT, R0, 0x8, P0 ;  /* 0x000000080000780c */ /* 0x000fc40000764270 */
[----:B------:R-:W-:Y:S01]  /*5f90*/  ISETP.GT.AND P0, PT, R3, 0x59, PT ;  /* 0x000000590300780c */ /* 0x000fe20003f04270 */
[----:B------:R-:W-:Y:S01]  /*5fa0*/  @P5 STG.E.U16 desc[UR36][R4.64+0xa2], R65 ;  /* 0x0000a24104005986 */ /* 0x000fe2000c101524 */
[C---:B------:R-:W-:Y:S02]  /*5fb0*/  ISETP.GT.AND P4, PT, R0.reuse, RZ, P1 ;  /* 0x000000ff0000720c */ /* 0x040fe40000f84270 */
[----:B------:R-:W-:Y:S02]  /*5fc0*/  F2FP.BF16.F32.PACK_AB R66, RZ, R66 ;  /* 0x00000042ff42723e */ /* 0x000fe400000010ff */
[----:B------:R-:W-:Y:S02]  /*5fd0*/  ISETP.GT.AND P5, PT, R0, RZ, P0 ;  /* 0x000000ff0000720c */ /* 0x000fe400007a4270 */
[----:B------:R-:W-:Y:S01]  /*5fe0*/  F2FP.BF16.F32.PACK_AB R67, RZ, R67 ;  /* 0x00000043ff43723e */ /* 0x000fe200000010ff */
[----:B------:R-:W-:Y:S01]  /*5ff0*/  @P2 STG.E.U16 desc[UR36][R6.64+0xa0], R66 ;  /* 0x0000a04206002986 */ /* 0x000fe2000c101524 */
[----:B------:R-:W-:-:S02]  /*6000*/  F2FP.BF16.F32.PACK_AB R68, RZ, R68 ;  /* 0x00000044ff44723e */ /* 0x000fc400000010ff */
[C---:B------:R-:W-:Y:S01]  /*6010*/  ISETP.GT.AND P2, PT, R0.reuse, 0x8, P1 ;  /* 0x000000080000780c */ /* 0x040fe20000f44270 */
[----:B------:R-:W-:Y:S01]  /*6020*/  @P3 STG.E.U16 desc[UR36][R6.64+0xa2], R67 ;  /* 0x0000a24306003986 */ /* 0x000fe2000c101524 */
[C---:B------:R-:W-:Y:S02]  /*6030*/  ISETP.GT.AND P1, PT, R3.reuse, 0x60, PT ;  /* 0x000000600300780c */ /* 0x040fe40003f24270 */
[----:B------:R-:W-:Y:S01]  /*6040*/  F2FP.BF16.F32.PACK_AB R69, RZ, R69 ;  /* 0x00000045ff45723e */ /* 0x000fe200000010ff */
[----:B------:R-:W-:Y:S01]  /*6050*/  @P4 STG.E.U16 desc[UR36][R4.64+0xb0], R68 ;  /* 0x0000b04404004986 */ /* 0x000fe2000c101524 */
[C---:B------:R-:W-:Y:S02]  /*6060*/  ISETP.GT.AND P3, PT, R0.reuse, 0x8, P0 ;  /* 0x000000080000780c */ /* 0x040fe40000764270 */
[----:B------:R-:W-:Y:S01]  /*6070*/  ISETP.GT.AND P0, PT, R3, 0x61, PT ;  /* 0x000000610300780c */ /* 0x000fe20003f04270 */
[----:B------:R-:W-:Y:S01]  /*6080*/  @P5 STG.E.U16 desc[UR36][R4.64+0xb2], R69 ;  /* 0x0000b24504005986 */ /* 0x000fe2000c101524 */
[----:B------:R-:W-:-:S02]  /*6090*/  ISETP.GT.AND P4, PT, R0, RZ, P1 ;  /* 0x000000ff0000720c */ /* 0x000fc40000f84270 */
[C---:B------:R-:W-:Y:S02]  /*60a0*/  ISETP.GT.AND P5, PT, R0.reuse, RZ, P0 ;  /* 0x000000ff0000720c */ /* 0x040fe400007a4270 */
[----:B------:R-:W-:Y:S02]  /*60b0*/  F2FP.BF16.F32.PACK_AB R70, RZ, R70 ;  /* 0x00000046ff46723e */ /* 0x000fe400000010ff */
[----:B------:R-:W-:Y:S02]  /*60c0*/  F2FP.BF16.F32.PACK_AB R71, RZ, R71 ;  /* 0x00000047ff47723e */ /* 0x000fe400000010ff */
[----:B------:R-:W-:Y:S01]  /*60d0*/  F2FP.BF16.F32.PACK_AB R72, RZ, R72 ;  /* 0x00000048ff48723e */ /* 0x000fe200000010ff */
[----:B------:R-:W-:Y:S01]  /*60e0*/  @P2 STG.E.U16 desc[UR36][R6.64+0xb0], R70 ;  /* 0x0000b04606002986 */ /* 0x000fe2000c101524 */
[----:B------:R-:W-:Y:S02]  /*60f0*/  F2FP.BF16.F32.PACK_AB R73, RZ, R73 ;  /* 0x00000049ff49723e */ /* 0x000fe400000010ff */
[C---:B------:R-:W-:Y:S01]  /*6100*/  ISETP.GT.AND P1, PT, R0.reuse, 0x8, P1 ;  /* 0x000000080000780c */ /* 0x040fe20000f24270 */
[----:B------:R-:W-:Y:S01]  /*6110*/  @P3 STG.E.U16 desc[UR36][R6.64+0xb2], R71 ;  /* 0x0000b24706003986 */ /* 0x000fe2000c101524 */
[----:B------:R-:W-:-:S02]  /*6120*/  ISETP.GT.AND P2, PT, R0, 0x8, P0 ;  /* 0x000000080000780c */ /* 0x000fc40000744270 */
[----:B------:R-:W-:Y:S01]  /*6130*/  F2FP.BF16.F32.PACK_AB R74, RZ, R74 ;  /* 0x0000004aff4a723e */ /* 0x000fe200000010ff */
[----:B------:R-:W-:Y:S01]  /*6140*/  @P4 STG.E.U16 desc[UR36][R4.64+0xc0], R72 ;  /* 0x0000c04804004986 */ /* 0x000fe2000c101524 */
[C---:B------:R-:W-:Y:S02]  /*6150*/  ISETP.GT.AND P4, PT, R3.reuse, 0x68, PT ;  /* 0x000000680300780c */ /* 0x040fe40003f84270 */
[----:B------:R-:W-:Y:S01]  /*6160*/  ISETP.GT.AND P0, PT, R3, 0x69, PT ;  /* 0x000000690300780c */ /* 0x000fe20003f04270 */
[----:B------:R-:W-:Y:S01]  /*6170*/  @P5 STG.E.U16 desc[UR36][R4.64+0xc2], R73 ;  /* 0x0000c24904005986 */ /* 0x000fe2000c101524 */
[----:B------:R-:W-:Y:S02]  /*6180*/  ISETP.GT.AND P5, PT, R0, RZ, P4 ;  /* 0x000000ff0000720c */ /* 0x000fe400027a4270 */
[----:B------:R-:W-:Y:S01]  /*6190*/  F2FP.BF16.F32.PACK_AB R75, RZ, R75 ;  /* 0x0000004bff4b723e */ /* 0x000fe200000010ff */
[----:B------:R-:W-:Y:S01]  /*61a0*/  @P1 STG.E.U16 desc[UR36][R6.64+0xc0], R74 ;  /* 0x0000c04a06001986 */ /* 0x000fe2000c101524 */
[----:B------:R-:W-:-:S02]  /*61b0*/  F2FP.BF16.F32.PACK_AB R76, RZ, R76 ;  /* 0x0000004cff4c723e */ /* 0x000fc400000010ff */
[C---:B------:R-:W-:Y:S01]  /*61c0*/  ISETP.GT.AND P3, PT, R0.reuse, RZ, P0 ;  /* 0x000000ff0000720c */ /* 0x040fe20000764270 */
[----:B------:R-:W-:Y:S01]  /*61d0*/  @P2 STG.E.U16 desc[UR36][R6.64+0xc2], R75 ;  /* 0x0000c24b06002986 */ /* 0x000fe2000c101524 */
[C---:B------:R-:W-:Y:S02]  /*61e0*/  ISETP.GT.AND P4, PT, R0.reuse, 0x8, P4 ;  /* 0x000000080000780c */ /* 0x040fe40002784270 */
[----:B------:R-:W-:Y:S02]  /*61f0*/  F2FP.BF16.F32.PACK_AB R77, RZ, R77 ;  /* 0x0000004dff4d723e */ /* 0x000fe400000010ff */
[----:B------:R-:W-:Y:S01]  /*6200*/  F2FP.BF16.F32.PACK_AB R78, RZ, R78 ;  /* 0x0000004eff4e723e */ /* 0x000fe200000010ff */
[----:B------:R-:W-:Y:S01]  /*6210*/  @P5 STG.E.U16 desc[UR36][R4.64+0xd0], R76 ;  /* 0x0000d04c04005986 */ /* 0x000fe2000c101524 */
[----:B------:R-:W-:Y:S02]  /*6220*/  ISETP.GT.AND P5, PT, R0, 0x8, P0 ;  /* 0x000000080000780c */ /* 0x000fe400007a4270 */
[----:B------:R-:W-:-:S02]  /*6230*/  F2FP.BF16.F32.PACK_AB R79, RZ, R79 ;  /* 0x0000004fff4f723e */ /* 0x000fc400000010ff */
[C---:B------:R-:W-:Y:S01]  /*6240*/  ISETP.GT.AND P2, PT, R3.reuse, 0x71, PT ;  /* 0x000000710300780c */ /* 0x040fe20003f44270 */
[----:B------:R-:W-:Y:S01]  /*6250*/  @P3 STG.E.U16 desc[UR36][R4.64+0xd2], R77 ;  /* 0x0000d24d04003986 */ /* 0x000fe2000c101524 */
[----:B------:R-:W-:Y:S02]  /*6260*/  ISETP.GT.AND P3, PT, R3, 0x70, PT ;  /* 0x000000700300780c */ /* 0x000fe40003f64270 */
[----:B------:R-:W-:Y:S01]  /*6270*/  F2FP.BF16.F32.PACK_AB R80, RZ, R80 ;  /* 0x00000050ff50723e */ /* 0x000fe200000010ff */
[----:B------:R-:W-:Y:S01]  /*6280*/  @P4 STG.E.U16 desc[UR36][R6.64+0xd0], R78 ;  /* 0x0000d04e06004986 */ /* 0x000fe2000c101524 */
[C---:B------:R-:W-:Y:S02]  /*6290*/  ISETP.GT.AND P4, PT, R0.reuse, RZ, P2 ;  /* 0x000000ff0000720c */ /* 0x040fe40001784270 */
[----:B------:R-:W-:Y:S01]  /*62a0*/  F2FP.BF16.F32.PACK_AB R81, RZ, R81 ;  /* 0x00000051ff51723e */ /* 0x000fe200000010ff */
[----:B------:R-:W-:Y:S01]  /*62b0*/  @P5 STG.E.U16 desc[UR36][R6.64+0xd2], R79 ;  /* 0x0000d24f06005986 */ /* 0x000fe2000c101524 */
[----:B------:R-:W-:-:S02]  /*62c0*/  ISETP.GT.AND P5, PT, R0, RZ, P3 ;  /* 0x000000ff0000720c */ /* 0x000fc40001fa4270 */
[C---:B------:R-:W-:Y:S02]  /*62d0*/  ISETP.GT.AND P1, PT, R3.reuse, 0x78, PT ;  /* 0x000000780300780c */ /* 0x040fe40003f24270 */
[----:B------:R-:W-:Y:S02]  /*62e0*/  ISETP.GT.AND P0, PT, R3, 0x79, PT ;  /* 0x000000790300780c */ /* 0x000fe40003f04270 */
[C---:B------:R-:W-:Y:S02]  /*62f0*/  ISETP.GT.AND P3, PT, R0.reuse, 0x8, P3 ;  /* 0x000000080000780c */ /* 0x040fe40001f64270 */
[C---:B------:R-:W-:Y:S02]  /*6300*/  ISETP.GT.AND P2, PT, R0.reuse, 0x8, P2 ;  /* 0x000000080000780c */ /* 0x040fe40001744270 */
[----:B------:R-:W-:Y:S02]  /*6310*/  F2FP.BF16.F32.PACK_AB R82, RZ, R82 ;  /* 0x00000052ff52723e */ /* 0x000fe400000010ff */
[----:B------:R-:W-:Y:S01]  /*6320*/  F2FP.BF16.F32.PACK_AB R83, RZ, R83 ;  /* 0x00000053ff53723e */ /* 0x000fe200000010ff */
[----:B------:R-:W-:Y:S01]  /*6330*/  @P5 STG.E.U16 desc[UR36][R4.64+0xe0], R80 ;  /* 0x0000e05004005986 */ /* 0x000fe2000c101524 */
[----:B------:R-:W-:-:S02]  /*6340*/  ISETP.GT.AND P5, PT, R0, RZ, P0 ;  /* 0x000000ff0000720c */ /* 0x000fc400007a4270 */
[C---:B------:R-:W-:Y:S01]  /*6350*/  ISETP.GT.AND P0, PT, R0.reuse, 0x8, P0 ;  /* 0x000000080000780c */ /* 0x040fe20000704270 */
[----:B------:R-:W-:Y:S01]  /*6360*/  @P4 STG.E.U16 desc[UR36][R4.64+0xe2], R81 ;  /* 0x0000e25104004986 */ /* 0x000fe2000c101524 */
[C---:B------:R-:W-:Y:S02]  /*6370*/  ISETP.GT.AND P4, PT, R0.reuse, RZ, P1 ;  /* 0x000000ff0000720c */ /* 0x040fe40000f84270 */
[----:B------:R-:W-:Y:S01]  /*6380*/  ISETP.GT.AND P1, PT, R0, 0x8, P1 ;  /* 0x000000080000780c */ /* 0x000fe20000f24270 */
[----:B------:R-:W-:Y:S01]  /*6390*/  @P3 STG.E.U16 desc[UR36][R6.64+0xe0], R82 ;  /* 0x0000e05206003986 */ /* 0x000fe2000c101524 */
[----:B------:R-:W-:Y:S02]  /*63a0*/  F2FP.BF16.F32.PACK_AB R84, RZ, R84 ;  /* 0x00000054ff54723e */ /* 0x000fe400000010ff */
[----:B------:R-:W-:Y:S01]  /*63b0*/  F2FP.BF16.F32.PACK_AB R85, RZ, R85 ;  /* 0x00000055ff55723e */ /* 0x000fe200000010ff */
[----:B------:R-:W-:Y:S01]  /*63c0*/  @P2 STG.E.U16 desc[UR36][R6.64+0xe2], R83 ;  /* 0x0000e25306002986 */ /* 0x000fe2000c101524 */
[----:B------:R-:W-:-:S02]  /*63d0*/  F2FP.BF16.F32.PACK_AB R86, RZ, R86 ;  /* 0x00000056ff56723e */ /* 0x000fc400000010ff */
[----:B------:R-:W-:-:S03]  /*63e0*/  F2FP.BF16.F32.PACK_AB R87, RZ, R87 ;  /* 0x00000057ff57723e */ /* 0x000fc600000010ff */
[----:B------:R-:W-:Y:S04]  /*63f0*/  @P4 STG.E.U16 desc[UR36][R4.64+0xf0], R84 ;  /* 0x0000f05404004986 */ /* 0x000fe8000c101524 */
[----:B------:R0:W-:Y:S02]  /*6400*/  @P5 STG.E.U16 desc[UR36][R4.64+0xf2], R85 ;  /* 0x0000f25504005986 */ /* 0x0001e4000c101524 */
[----:B0-----:R-:W-:Y:S02]  /*6410*/  @P1 IMAD.MOV.U32 R4, RZ, RZ, R6 ;  /* 0x000000ffff041224 */ /* 0x001fe400078e0006 */
[----:B------:R-:W-:-:S05]  /*6420*/  @P1 IMAD.MOV.U32 R5, RZ, RZ, R7 ;  /* 0x000000ffff051224 */ /* 0x000fca00078e0007 */
[----:B------:R0:W-:Y:S04]  /*6430*/  @P1 STG.E.U16 desc[UR36][R4.64+0xf0], R86 ;  /* 0x0000f05604001986 */ /* 0x0001e8000c101524 */
[----:B------:R0:W-:Y:S02]  /*6440*/  @P0 STG.E.U16 desc[UR36][R6.64+0xf2], R87 ;  /* 0x0000f25706000986 */ /* 0x0001e4000c101524 */
.L_x_163:
[----:B------:R-:W-:Y:S05]  /*6450*/  BSYNC B0 ;  /* 0x0000000000007941 */ /* 0x000fea0003800000 */
.L_x_37:
[----:B0-----:R-:W2:Y:S01]  /*6460*/  LDL.64 R4, [R1] ;  /* 0x0000000001047983 */ /* 0x001ea20000100a00 */
[----:B------:R-:W-:Y:S01]  /*6470*/  ULDC.64 UR4, c[0x0][0x650] ;  /* 0x0001940000047ab9 */ /* 0x000fe20000000a00 */
[----:B------:R-:W-:Y:S02]  /*6480*/  IMAD.U32 R0, RZ, RZ, UR44 ;  /* 0x0000002cff007e24 */ /* 0x000fe4000f8e00ff */
[----:B------:R-:W-:Y:S02]  /*6490*/  IMAD.MOV.U32 R22, RZ, RZ, -0x1 ;  /* 0xffffffffff167424 */ /* 0x000fe400078e00ff */
[----:B------:R0:W-:Y:S01]  /*64a0*/  SYNCS.ARRIVE.TRANS64.A1T0 RZ, [R0+UR46], RZ ;  /* 0x000000ff00ff79a7 */ /* 0x0001e2000810002e */
[----:B-----5:R-:W-:Y:S02]  /*64b0*/  IMAD.MOV.U32 R18, RZ, RZ, -0x1 ;  /* 0xffffffffff127424 */ /* 0x020fe400078e00ff */
[----:B------:R-:W-:Y:S01]  /*64c0*/  IMAD.MOV.U32 R19, RZ, RZ, -0x1 ;  /* 0xffffffffff137424 */ /* 0x000fe200078e00ff */
[----:B0-----:R-:W-:-:S02]  /*64d0*/  PRMT R0, RZ, 0x7610, R0 ;  /* 0x00007610ff007816 */ /* 0x001fc40000000000 */
[----:B--2---:R-:W-:-:S05]  /*64e0*/  LEA R16, P0, R4, R16, 0x1 ;  /* 0x0000001004107211 */ /* 0x004fca00078008ff */
[----:B------:R-:W-:Y:S01]  /*64f0*/  IMAD.X R17, R100, 0x1, R17, P0 ;  /* 0x0000000164117824 */ /* 0x000fe200000e0611 */
[----:B------:R-:W-:-:S04]  /*6500*/  ISETP.GE.U32.AND P0, PT, R16, UR4, PT ;  /* 0x0000000410007c0c */ /* 0x000fc8000bf06070 */
[----:B------:R-:W-:-:S13]  /*6510*/  ISETP.GE.U32.AND.EX P0, PT, R17, UR5, PT, P0 ;  /* 0x0000000511007c0c */ /* 0x000fda000bf06100 */
[----:B------:R-:W-:Y:S05]  /*6520*/  @P0 BRA `(.L_x_164) ;  /* 0x00000004004c0947 */ /* 0x000fea0003800000 */
[----:B-1----:R-:W0:Y:S01]  /*6530*/  LDC.64 R10, c[0x0][0x628] ;  /* 0x00018a00ff0a7b82 */ /* 0x002e220000000a00 */
[----:B------:R-:W1:Y:S01]  /*6540*/  S2R R12, SR_CTAID.X ;  /* 0x00000000000c7919 */ /* 0x000e620000002500 */
[----:B------:R-:W-:Y:S02]  /*6550*/  IMAD.MOV.U32 R8, RZ, RZ, R16 ;  /* 0x000000ffff087224 */ /* 0x000fe400078e0010 */
[----:B------:R-:W-:Y:S01]  /*6560*/  IMAD.MOV.U32 R9, RZ, RZ, R17 ;  /* 0x000000ffff097224 */ /* 0x000fe200078e0011 */
[----:B------:R-:W2:Y:S03]  /*6570*/  S2R R18, SR_CTAID.Y ;  /* 0x0000000000127919 */ /* 0x000ea60000002600 */
[----:B------:R-:W1:Y:S08]  /*6580*/  LDC R0, c[0x0][0x630] ;  /* 0x00018c00ff007b82 */ /* 0x000e700000000800 */
[----:B------:R-:W1:Y:S01]  /*6590*/  LDC.64 R14, c[0x0][0x620] ;  /* 0x00018800ff0e7b82 */ /* 0x000e620000000a00 */
[----:B0-----:R-:W-:-:S04]  /*65a0*/  ISETP.NE.U32.AND P0, PT, R10, RZ, PT ;  /* 0x000000ff0a00720c */ /* 0x001fc80003f05070 */
[----:B------:R-:W-:-:S13]  /*65b0*/  ISETP.NE.AND.EX P0, PT, R11, RZ, PT, P0 ;  /* 0x000000ff0b00720c */ /* 0x000fda0003f05300 */
[----:B-12---:R-:W-:Y:S05]  /*65c0*/  @!P0 BRA `(.L_x_165) ;  /* 0x0000000000288947 */ /* 0x006fea0003800000 */
[----:B------:R-:W0:Y:S02]  /*65d0*/  LDC R3, c[0x0][0x634] ;  /* 0x00018d00ff037b82 */ /* 0x000e240000000800 */
[----:B0-----:R-:W-:-:S05]  /*65e0*/  IADD3 R3, P0, R16, R3, RZ ;  /* 0x0000000310037210 */ /* 0x001fca0007f1e0ff */
[----:B------:R-:W-:-:S04]  /*65f0*/  IMAD.X R13, RZ, RZ, R17, P0 ;  /* 0x000000ffff0d7224 */ /* 0x000fc800000e0611 */
[----:B------:R-:W-:-:S04]  /*6600*/  IMAD.WIDE.U32 R4, R13, R10, RZ ;  /* 0x0000000a0d047225 */ /* 0x000fc800078e00ff */
[----:B---34-:R-:W-:-:S04]  /*6610*/  IMAD.WIDE.U32 R6, P0, R3, R11, R4 ;  /* 0x0000000b03067225 */ /* 0x018fc80007800004 */
[----:B------:R-:W-:-:S04]  /*6620*/  IMAD.WIDE.U32 R4, R3, R10, RZ ;  /* 0x0000000a03047225 */ /* 0x000fc800078e00ff */
[----:B------:R-:W-:Y:S01]  /*6630*/  IMAD.X R9, RZ, RZ, RZ, P0 ;  /* 0x000000ffff097224 */ /* 0x000fe200000e06ff */
[----:B------:R-:W-:Y:S01]  /*6640*/  IADD3 RZ, P0, R5, R6, RZ ;  /* 0x0000000605ff7210 */ /* 0x000fe20007f1e0ff */
[----:B------:R-:W-:-:S04]  /*6650*/  IMAD.MOV.U32 R8, RZ, RZ, R7 ;  /* 0x000000ffff087224 */ /* 0x000fc800078e0007 */
[----:B------:R-:W-:-:S08]  /*6660*/  IMAD.WIDE.U32.X R8, R13, R11, R8, P0 ;  /* 0x0000000b0d087225 */ /* 0x000fd000000e0408 */
.L_x_165:
[-CC-:B------:R-:W-:Y:S01]  /*6670*/  SHF.R.U64 R19, R8, R0.reuse, R9.reuse ;  /* 0x0000000008137219 */ /* 0x180fe20000001209 */
[----:B------:R-:W0:Y:S01]  /*6680*/  LDC.64 R24, c[0x0][0x640] ;  /* 0x00019000ff187b82 */ /* 0x000e220000000a00 */
[----:B------:R-:W-:Y:S01]  /*6690*/  SHF.R.U32.HI R0, RZ, R0, R9 ;  /* 0x00000000ff007219 */ /* 0x000fe20000011609 */
[----:B------:R-:W-:Y:S01]  /*66a0*/  ULDC UR4, c[0x0][0x150] ;  /* 0x0000540000047ab9 */ /* 0x000fe20000000800 */
[----:B------:R-:W-:Y:S02]  /*66b0*/  IADD3 R3, P0, RZ, -R19, RZ ;  /* 0x80000013ff037210 */ /* 0x000fe40007f1e0ff */
[----:B---34-:R-:W-:-:S03]  /*66c0*/  I2FP.F32.U32 R7, R12 ;  /* 0x0000000c00077245 */ /* 0x018fc60000201000 */
[----:B------:R-:W1:Y:S01]  /*66d0*/  LDC R6, c[0x0][0x618] ;  /* 0x00018600ff067b82 */ /* 0x000e620000000800 */
[----:B------:R-:W-:Y:S02]  /*66e0*/  IMAD.X R5, RZ, RZ, ~R0, P0 ;  /* 0x000000ffff057224 */ /* 0x000fe400000e0e00 */
[----:B------:R-:W-:Y:S01]  /*66f0*/  FMUL R7, R7, UR4 ;  /* 0x0000000407077c20 */ /* 0x000fe20008400000 */
[----:B------:R-:W-:Y:S01]  /*6700*/  ULDC UR4, c[0x0][0x154] ;  /* 0x0000550000047ab9 */ /* 0x000fe20000000800 */
[-C--:B------:R-:W-:Y:S02]  /*6710*/  IMAD R0, R5, R14.reuse, RZ ;  /* 0x0000000e05007224 */ /* 0x080fe400078e02ff */
[C---:B------:R-:W-:Y:S01]  /*6720*/  IMAD.WIDE.U32 R4, R3.reuse, R14, R16 ;  /* 0x0000000e03047225 */ /* 0x040fe200078e0010 */
[----:B------:R-:W2:Y:S01]  /*6730*/  LDC R8, c[0x0][0x608] ;  /* 0x00018200ff087b82 */ /* 0x000ea20000000800 */
[----:B------:R-:W3:Y:S02]  /*6740*/  F2I.U32.TRUNC.NTZ R7, R7 ;  /* 0x0000000700077305 */ /* 0x000ee4000020f000 */
[----:B------:R-:W-:Y:S01]  /*6750*/  IMAD R3, R3, R15, R0 ;  /* 0x0000000f03037224 */ /* 0x000fe200078e0200 */
[----:B------:R-:W-:-:S03]  /*6760*/  I2FP.F32.U32 R0, R18 ;  /* 0x0000001200007245 */ /* 0x000fc60000201000 */
[----:B------:R-:W-:Y:S01]  /*6770*/  IMAD.IADD R3, R5, 0x1, R3 ;  /* 0x0000000105037824 */ /* 0x000fe200078e0203 */
[----:B------:R-:W4:Y:S01]  /*6780*/  LDC R11, c[0x0][0x658] ;  /* 0x00019600ff0b7b82 */ /* 0x000f220000000800 */
[----:B0-----:R-:W-:-:S04]  /*6790*/  ISETP.NE.U32.AND P0, PT, R24, RZ, PT ;  /* 0x000000ff1800720c */ /* 0x001fc80003f05070 */
[----:B------:R-:W-:-:S03]  /*67a0*/  ISETP.NE.AND.EX P0, PT, R25, RZ, PT, P0 ;  /* 0x000000ff1900720c */ /* 0x000fc60003f05300 */
[----:B------:R-:W0:Y:S01]  /*67b0*/  LDC R9, c[0x0][0x144] ;  /* 0x00005100ff097b82 */ /* 0x000e220000000800 */
[-C--:B-1----:R-:W-:Y:S01]  /*67c0*/  SHF.R.U64 R10, R4, R6.reuse, R3 ;  /* 0x00000006040a7219 */ /* 0x082fe20000001203 */
[----:B---3--:R-:W-:Y:S01]  /*67d0*/  IMAD.MOV R7, RZ, RZ, -R7 ;  /* 0x000000ffff077224 */ /* 0x008fe200078e0a07 */
[----:B------:R-:W-:Y:S01]  /*67e0*/  SHF.R.U32.HI R3, RZ, R6, R3 ;  /* 0x00000006ff037219 */ /* 0x000fe20000011603 */
[----:B------:R-:W-:-:S04]  /*67f0*/  FMUL R6, R0, UR4 ;  /* 0x0000000400067c20 */ /* 0x000fc80008400000 */
[----:B------:R-:W1:Y:S01]  /*6800*/  LDC R21, c[0x0][0x148] ;  /* 0x00005200ff157b82 */ /* 0x000e620000000800 */
[----:B------:R3:W0:Y:S01]  /*6810*/  F2I.U32.TRUNC.NTZ R14, R6 ;  /* 0x00000006000e7305 */ /* 0x000622000020f000 */
[-CC-:B--2---:R-:W-:Y:S02]  /*6820*/  SHF.R.U64 R13, R10, R8.reuse, R3.reuse ;  /* 0x000000080a0d7219 */ /* 0x184fe40000001203 */
[----:B------:R-:W-:-:S04]  /*6830*/  SHF.R.U32.HI R0, RZ, R8, R3 ;  /* 0x00000008ff007219 */ /* 0x000fc80000011603 */
[----:B------:R-:W2:Y:S01]  /*6840*/  LDC R20, c[0x0][0x648] ;  /* 0x00019200ff147b82 */ /* 0x000ea20000000800 */
[-CC-:B----4-:R-:W-:Y:S02]  /*6850*/  SHF.R.U64 R15, R13, R11.reuse, R0.reuse ;  /* 0x0000000b0d0f7219 */ /* 0x190fe40000001200 */
[----:B------:R-:W-:-:S03]  /*6860*/  SHF.R.U32.HI R5, RZ, R11, R0 ;  /* 0x0000000bff057219 */ /* 0x000fc60000011600 */
[----:B------:R-:W-:Y:S02]  /*6870*/  IMAD.MOV.U32 R4, RZ, RZ, R15 ;  /* 0x000000ffff047224 */ /* 0x000fe400078e000f */
[----:B------:R-:W4:Y:S01]  /*6880*/  LDC R26, c[0x0][0x638] ;  /* 0x00018e00ff1a7b82 */ /* 0x000f220000000800 */
[----:B0-----:R-:W-:-:S07]  /*6890*/  IMAD R22, R9, R7, R12 ;  /* 0x0000000709167224 */ /* 0x001fce00078e020c */
[----:B------:R-:W0:Y:S08]  /*68a0*/  LDC R27, c[0x0][0x610] ;  /* 0x00018400ff1b7b82 */ /* 0x000e300000000800 */
[----:B------:R-:W0:Y:S01]  /*68b0*/  LDC R28, c[0x0][0x600] ;  /* 0x00018000ff1c7b82 */ /* 0x000e220000000800 */
[----:B-123--:R-:W-:Y:S05]  /*68c0*/  @!P0 BRA `(.L_x_166) ;  /* 0x0000000000288947 */ /* 0x00efea0003800000 */
[----:B------:R-:W1:Y:S02]  /*68d0*/  LDC R0, c[0x0][0x64c] ;  /* 0x00019300ff007b82 */ /* 0x000e640000000800 */
[----:B-1----:R-:W-:-:S05]  /*68e0*/  IADD3 R3, P0, R15, R0, RZ ;  /* 0x000000000f037210 */ /* 0x002fca0007f1e0ff */
        /* <DEDUP_REMOVED lines=8> */
.L_x_166:
[----:B------:R-:W-:Y:S01]  /*6970*/  ISETP.NE.AND P0, PT, R2, 0x1, PT ;  /* 0x000000010200780c */ /* 0x000fe20003f05270 */
[----:B------:R-:W-:Y:S01]  /*6980*/  IMAD.MOV R14, RZ, RZ, -R14 ;  /* 0x000000ffff0e7224 */ /* 0x000fe200078e0a0e */
[----:B------:R-:W-:Y:S02]  /*6990*/  SHF.R.U64 R0, R4, R20, R5 ;  /* 0x0000001404007219 */ /* 0x000fe40000001205 */
[----:B------:R-:W-:Y:S02]  /*69a0*/  LOP3.LUT R3, R13, R102, RZ, 0xc0, !PT ;  /* 0x000000660d037212 */ /* 0x000fe400078ec0ff */
[----:B------:R-:W-:Y:S01]  /*69b0*/  LOP3.LUT R5, R10, R101, RZ, 0xc0, !PT ;  /* 0x000000650a057212 */ /* 0x000fe200078ec0ff */
[----:B------:R-:W-:Y:S02]  /*69c0*/  IMAD.MOV R4, RZ, RZ, -R0 ;  /* 0x000000ffff047224 */ /* 0x000fe400078e0a00 */
[----:B------:R-:W-:Y:S02]  /*69d0*/  IMAD R3, R98, R0, R3 ;  /* 0x0000000062037224 */ /* 0x000fe400078e0203 */
[----:B----4-:R-:W-:-:S02]  /*69e0*/  IMAD R0, R4, R26, R15 ;  /* 0x0000001a04007224 */ /* 0x010fc400078e020f */
[----:B------:R-:W-:Y:S02]  /*69f0*/  @P0 IMAD R22, R21, R14, R18 ;  /* 0x0000000e15160224 */ /* 0x000fe400078e0212 */
[----:B------:R-:W-:Y:S02]  /*6a00*/  IMAD.MOV.U32 R4, RZ, RZ, 0x1 ;  /* 0x00000001ff047424 */ /* 0x000fe400078e00ff */
[----:B0-----:R-:W-:Y:S02]  /*6a10*/  IMAD R22, R3, R27, R22 ;  /* 0x0000001b03167224 */ /* 0x001fe400078e0216 */
[----:B------:R-:W-:Y:S01]  /*6a20*/  IMAD R3, R0, R28, R5 ;  /* 0x0000001c00037224 */ /* 0x000fe200078e0205 */
[----:B------:R-:W-:-:S04]  /*6a30*/  PRMT R0, R4, 0x7610, R0 ;  /* 0x0000761004007816 */ /* 0x000fc80000000000 */
[----:B------:R-:W-:Y:S02]  /*6a40*/  SEL R18, R3, R22, !P0 ;  /* 0x0000001603127207 */ /* 0x000fe40004000000 */
[----:B------:R-:W-:-:S07]  /*6a50*/  SEL R22, R22, R3, !P0 ;  /* 0x0000000316167207 */ /* 0x000fce0004000000 */
.L_x_164:
[----:B------:R-:W-:Y:S01]  /*6a60*/  LOP3.LUT P0, RZ, R0, 0xff, RZ, 0xc0, !PT ;  /* 0x000000ff00ff7812 */ /* 0x000fe2000780c0ff */
[----:B------:R-:W-:Y:S01]  /*6a70*/  UIMAD.WIDE.U32 UR4, UR38, 0x38e38e39, URZ ;  /* 0x38e38e39260478a5 */ /* 0x000fe2000f8e003f */
[----:B------:R-:W-:-:S03]  /*6a80*/  LOP3.LUT R105, R105, 0x1, RZ, 0x3c, !PT ;  /* 0x0000000169697812 */ /* 0x000fc600078e3cff */
[----:B------:R-:W-:-:S04]  /*6a90*/  USHF.R.U32.HI UR4, URZ, 0x1, UR5 ;  /* 0x000000013f047899 */ /* 0x000fc80008011605 */
[----:B------:R-:W-:-:S04]  /*6aa0*/  UIMAD UR38, UR4, -0x9, UR38 ;  /* 0xfffffff7042678a4 */ /* 0x000fc8000f8e0226 */
[----:B------:R-:W-:Y:S08]  /*6ab0*/  @P0 BRA `(.L_x_167) ;  /* 0xffffffac006c0947 */ /* 0x000ff0000383ffff */
[----:B------:R-:W-:Y:S05]  /*6ac0*/  EXIT ;  /* 0x000000000000794d */ /* 0x000fea0003800000 */
.L_x_18:
[----:B------:R-:W-:-:S08]  /*6ad0*/  ISETP.NE.AND P0, PT, R9, RZ, PT ;  /* 0x000000ff0900720c */ /* 0x000fd00003f05270 */
[----:B0-----:R-:W0:-:S00]  /*6ae0*/  USETMAXREG.DEALLOC.CTAPOOL 0x28 ;  /* 0x00000028000079c8 */ /* 0x001e0000080e0500 */
[----:B------:R-:W-:Y:S05]  /*6af0*/  @P0 EXIT ;  /* 0x000000000000094d */ /* 0x000fea0003800000 */
[----:B0-----:R-:W-:Y:S01]  /*6b00*/  LOP3.LUT P0, RZ, R3, 0xff, RZ, 0xc0, !PT ;  /* 0x000000ff03ff7812 */ /* 0x001fe2000780c0ff */
[----:B------:R-:W-:Y:S02]  /*6b10*/  IMAD.MOV.U32 R3, RZ, RZ, 0x1 ;  /* 0x00000001ff037424 */ /* 0x000fe400078e00ff */
[----:B------:R-:W-:-:S10]  /*6b20*/  IMAD.MOV.U32 R8, RZ, RZ, RZ ;  /* 0x000000ffff087224 */ /* 0x000fd400078e00ff */
[----:B------:R-:W-:Y:S05]  /*6b30*/  @!P0 BRA `(.L_x_168) ;  /* 0x0000000c007c8947 */ /* 0x000fea0003800000 */
[----:B------:R-:W0:Y:S01]  /*6b40*/  S2UR UR9, SR_CgaCtaId ;  /* 0x00000000000979c3 */ /* 0x000e220000008800 */
[----:B------:R-:W-:Y:S01]  /*6b50*/  ULDC UR5, c[0x0][0x658] ;  /* 0x0001960000057ab9 */ /* 0x000fe20000000800 */
[----:B------:R-:W-:Y:S01]  /*6b60*/  UMOV UR10, 0xffffffff ;  /* 0xffffffff000a7882 */ /* 0x000fe20000000000 */
[----:B------:R-:W-:Y:S01]  /*6b70*/  UMOV UR14, 0x1 ;  /* 0x00000001000e7882 */ /* 0x000fe20000000000 */
[----:B------:R-:W-:Y:S01]  /*6b80*/  USHF.L.U32 UR10, UR10, UR5, URZ ;  /* 0x000000050a0a7299 */ /* 0x000fe2000800063f */
[----:B------:R-:W-:Y:S01]  /*6b90*/  LOP3.LUT P0, RZ, R4, 0x1f, RZ, 0xc0, !PT ;  /* 0x0000001f04ff7812 */ /* 0x000fe2000780c0ff */
[----:B------:R-:W-:Y:S01]  /*6ba0*/  BSSY B0, `(.L_x_168) ;  /* 0x00000d8000007945 */ /* 0x000fe20003800000 */
[C---:B------:R-:W-:Y:S01]  /*6bb0*/  ISETP.NE.AND P2, PT, R5.reuse, RZ, PT ;  /* 0x000000ff0500720c */ /* 0x040fe20003f45270 */
[----:B------:R-:W-:Y:S01]  /*6bc0*/  ULOP3.LUT UR13, URZ, UR10, URZ, 0x33, !UPT ;  /* 0x0000000a3f0d7292 */ /* 0x000fe2000f8e333f */
[----:B------:R-:W-:Y:S01]  /*6bd0*/  ISETP.NE.OR P0, PT, R5, RZ, !P0 ;  /* 0x000000ff0500720c */ /* 0x000fe20004705670 */
[----:B------:R-:W-:Y:S01]  /*6be0*/  IMAD.MOV.U32 R10, RZ, RZ, 0x1 ;  /* 0x00000001ff0a7424 */ /* 0x000fe200078e00ff */
[----:B------:R-:W-:Y:S01]  /*6bf0*/  LOP3.LUT R9, R23, 0x2, RZ, 0xfc, !PT ;  /* 0x0000000217097812 */ /* 0x000fe200078efcff */
[----:B------:R-:W-:Y:S01]  /*6c00*/  IMAD.MOV.U32 R3, RZ, RZ, 0x1 ;  /* 0x00000001ff037424 */ /* 0x000fe200078e00ff */
[----:B------:R-:W-:Y:S01]  /*6c10*/  ULDC UR4, c[0x0][0x600] ;  /* 0x0001800000047ab9 */ /* 0x000fe20000000800 */
[----:B------:R-:W-:Y:S01]  /*6c20*/  IMAD.MOV.U32 R8, RZ, RZ, RZ ;  /* 0x000000ffff087224 */ /* 0x000fe200078e00ff */
[----:B------:R-:W-:Y:S01]  /*6c30*/  UMOV UR19, 0x11 ;  /* 0x0000001100137882 */ /* 0x000fe20000000000 */
[----:B------:R-:W-:-:S02]  /*6c40*/  UIADD3 UR24, UR40, 0x1, URZ ;  /* 0x0000000128187890 */ /* 0x000fc4000fffe03f */
[----:B------:R-:W-:Y:S02]  /*6c50*/  UIADD3 UR4, UR4, -0x1, URZ ;  /* 0xffffffff04047890 */ /* 0x000fe4000fffe03f */
[----:B------:R-:W-:Y:S01]  /*6c60*/  USHF.L.U32 UR5, UR14, UR5, URZ ;  /* 0x000000050e057299 */ /* 0x000fe2000800063f */
[----:B------:R-:W-:Y:S01]  /*6c70*/  ULDC.64 UR26, c[0x0][0x198] ;  /* 0x00006600001a7ab9 */ /* 0x000fe20000000a00 */
[----:B0-----:R-:W-:Y:S02]  /*6c80*/  USHF.R.U32.HI UR25, URZ, 0x2, UR9 ;  /* 0x000000023f197899 */ /* 0x001fe40008011609 */
[----:B------:R-:W-:Y:S02]  /*6c90*/  ULOP3.LUT UR8, UR9, 0x3, URZ, 0xc0, !UPT ;  /* 0x0000000309087892 */ /* 0x000fe4000f8ec03f */
[----:B------:R-:W-:Y:S02]  /*6ca0*/  USHF.L.U32 UR6, UR9, 0x5, URZ ;  /* 0x0000000509067899 */ /* 0x000fe4000800063f */
[----:B------:R-:W-:-:S02]  /*6cb0*/  USHF.L.U32 UR7, UR9, 0xb, URZ ;  /* 0x0000000b09077899 */ /* 0x000fc4000800063f */
[----:B------:R-:W-:Y:S02]  /*6cc0*/  ULOP3.LUT UR9, UR9, 0xfffffffc, URZ, 0xc0, !UPT ;  /* 0xfffffffc09097892 */ /* 0x000fe4000f8ec03f */
[----:B------:R-:W-:Y:S02]  /*6cd0*/  UISETP.GT.U32.AND UP0, UPT, UR8, 0xffff, UPT ;  /* 0x0000ffff0800788c */ /* 0x000fe4000bf04070 */
[----:B------:R-:W-:Y:S02]  /*6ce0*/  ULOP3.LUT UR11, UR9, 0x1, URZ, 0xfc, !UPT ;  /* 0x00000001090b7892 */ /* 0x000fe4000f8efc3f */
[----:B------:R-:W-:Y:S02]  /*6cf0*/  ULOP3.LUT UR12, UR9, 0x2, URZ, 0xfc, !UPT ;  /* 0x00000002090c7892 */ /* 0x000fe4000f8efc3f */
[----:B------:R-:W-:Y:S02]  /*6d00*/  USHF.L.U32 UR10, UR14, UR9, URZ ;  /* 0x000000090e0a7299 */ /* 0x000fe4000800063f */
[----:B------:R-:W-:-:S02]  /*6d10*/  ULOP3.LUT UR9, UR9, 0x3, URZ, 0xfc, !UPT ;  /* 0x0000000309097892 */ /* 0x000fc4000f8efc3f */
[----:B------:R-:W-:Y:S02]  /*6d20*/  USHF.L.U32 UR11, UR14, UR11, URZ ;  /* 0x0000000b0e0b7299 */ /* 0x000fe4000800063f */
[----:B------:R-:W-:Y:S02]  /*6d30*/  USHF.L.U32 UR12, UR14, UR12, URZ ;  /* 0x0000000c0e0c7299 */ /* 0x000fe4000800063f */
[----:B------:R-:W-:Y:S02]  /*6d40*/  USEL UR8, UR8, 0xffff, !UP0 ;  /* 0x0000ffff08087887 */ /* 0x000fe4000c000000 */
[----:B------:R-:W-:Y:S02]  /*6d50*/  USHF.L.U32 UR9, UR14, UR9, URZ ;  /* 0x000000090e097299 */ /* 0x000fe4000800063f */
[----:B------:R-:W-:Y:S02]  /*6d60*/  ULOP3.LUT UR10, UR12, UR10, UR11, 0xfe, !UPT ;  /* 0x0000000a0c0a7292 */ /* 0x000fe4000f8efe0b */
[----:B------:R-:W-:-:S02]  /*6d70*/  ULOP3.LUT UR8, UR8, 0xffff, URZ, 0xc0, !UPT ;  /* 0x0000ffff08087892 */ /* 0x000fc4000f8ec03f */
[----:B------:R-:W-:Y:S02]  /*6d80*/  ULOP3.LUT UR6, UR6, 0x60, URZ, 0xc0, !UPT ;  /* 0x0000006006067892 */ /* 0x000fe4000f8ec03f */
[----:B------:R-:W-:Y:S02]  /*6d90*/  ULOP3.LUT UR7, UR7, 0x1800, URZ, 0xc0, !UPT ;  /* 0x0000180007077892 */ /* 0x000fe4000f8ec03f */
[----:B------:R-:W-:Y:S02]  /*6da0*/  ULOP3.LUT UR18, UR10, UR9, URZ, 0xfc, !UPT ;  /* 0x000000090a127292 */ /* 0x000fe4000f8efc3f */
[----:B------:R-:W-:-:S12]  /*6db0*/  USHF.L.U32 UR19, UR19, UR8, URZ ;  /* 0x0000000813137299 */ /* 0x000fd8000800063f */
.L_x_180:
[----:B------:R-:W-:-:S03]  /*6dc0*/  UMOV UR8, 0xffffffff ;  /* 0xffffffff00087882 */ /* 0x000fc60000000000 */
[----:B------:R-:W-:Y:S05]  /*6dd0*/  BRA.DIV UR8, `(.L_x_169) ;  /* 0x0000001208a47947 */ /* 0x000fea000b800000 */
[----:B------:R-:W-:-:S13]  /*6de0*/  ELECT P6, URZ, PT ;  /* 0x00000000003f782f */ /* 0x000fda00038c0000 */
.L_x_198:
[----:B------:R-:W0:Y:S01]  /*6df0*/  LDC R4, c[0x0][0x28c] ;  /* 0x0000a300ff047b82 */ /* 0x000e220000000800 */
[----:B------:R-:W-:Y:S01]  /*6e00*/  BSSY B1, `(.L_x_170) ;  /* 0x000003d000017945 */ /* 0x000fe20003800000 */
[----:B0-----:R-:W-:-:S13]  /*6e10*/  ISETP.LT.OR P6, PT, R4, 0x1, !P6 ;  /* 0x000000010400780c */ /* 0x001fda00077c1670 */
[----:B------:R-:W-:Y:S05]  /*6e20*/  @P6 BRA `(.L_x_171) ;  /* 0x0000000000e86947 */ /* 0x000fea0003800000 */
[----:B------:R-:W-:Y:S01]  /*6e30*/  LEA R22, R22, UR25, 0x1 ;  /* 0x0000001916167c11 */ /* 0x000fe2000f8e08ff */
[----:B------:R-:W-:Y:S01]  /*6e40*/  IMAD.MOV.U32 R12, RZ, RZ, RZ ;  /* 0x000000ffff0c7224 */ /* 0x000fe200078e00ff */
[----:B------:R-:W-:Y:S01]  /*6e50*/  LEA R18, R18, UR6, 0x7 ;  /* 0x0000000612127c11 */ /* 0x000fe2000f8e38ff */
[----:B------:R-:W-:Y:S02]  /*6e60*/  IMAD.U32 R14, RZ, RZ, UR24 ;  /* 0x00000018ff0e7e24 */ /* 0x000fe4000f8e00ff */
[----:B------:R-:W-:Y:S02]  /*6e70*/  IMAD.MOV.U32 R4, RZ, RZ, R3 ;  /* 0x000000ffff047224 */ /* 0x000fe400078e0003 */
[----:B------:R-:W-:Y:S02]  /*6e80*/  IMAD.MOV.U32 R5, RZ, RZ, R8 ;  /* 0x000000ffff057224 */ /* 0x000fe400078e0008 */
[----:B------:R-:W-:-:S07]  /*6e90*/  IMAD.SHL.U32 R22, R22, 0x20, RZ ;  /* 0x0000002016167824 */ /* 0x000fce00078e00ff */
.L_x_175:
[----:B------:R-:W0:Y:S01]  /*6ea0*/  S2R R7, SR_CgaCtaId ;  /* 0x0000000000077919 */ /* 0x000e220000008800 */
[----:B------:R-:W-:-:S04]  /*6eb0*/  MOV R6, 0x400 ;  /* 0x0000040000067802 */ /* 0x000fc80000000f00 */
[----:B0-----:R-:W-:Y:S02]  /*6ec0*/  LEA R13, R7, R6, 0x18 ;  /* 0x00000006070d7211 */ /* 0x001fe400078ec0ff */
[----:B------:R-:W-:Y:S01]  /*6ed0*/  SHF.L.U32 R6, R4, 0x1f, RZ ;  /* 0x0000001f04067819 */ /* 0x000fe200000006ff */
[----:B------:R-:W0:Y:S02]  /*6ee0*/  @!P2 LDC R7, c[0x0][0x500] ;  /* 0x00014000ff07ab82 */ /* 0x000e240000000800 */
[----:B------:R-:W-:-:S04]  /*6ef0*/  IMAD R11, R5, 0x8, R13 ;  /* 0x00000008050b7824 */ /* 0x000fc800078e020d */
[----:B------:R-:W1:Y:S02]  /*6f00*/  SYNCS.PHASECHK.TRANS64.TRYWAIT P1, [R11+URZ+0x48], R6 ;  /* 0x000048060b0075a7 */ /* 0x000e64000802017f */
[----:B-1----:R-:W-:Y:S05]  /*6f10*/  @!P1 BRA `(.L_x_172) ;  /* 0x0000001000749947 */ /* 0x002fea0003800000 */
.L_x_199:
[----:B-1----:R-:W-:Y:S01]  /*6f20*/  PRMT R6, R9, 0x9910, RZ ;  /* 0x0000991009067816 */ /* 0x002fe200000000ff */
[----:B0-----:R0:W-:Y:S03]  /*6f30*/  @!P2 SYNCS.ARRIVE.TRANS64 RZ, [R11+URZ], R7 ;  /* 0x000000070bffa9a7 */ /* 0x0011e6000800003f */
[----:B------:R-:W-:-:S13]  /*6f40*/  ISETP.NE.AND P1, PT, R6, 0x2, PT ;  /* 0x000000020600780c */ /* 0x000fda0003f25270 */
[----:B0-----:R-:W-:Y:S05]  /*6f50*/  @P1 BRA `(.L_x_173) ;  /* 0x0000000000041947 */ /* 0x001fea0003800000 */
[----:B------:R-:W-:Y:S01]  /*6f60*/  BPT.TRAP 0x1 ;  /* 0x000000040000795c */ /* 0x000fe20000300000 */
.L_x_173:
[----:B------:R-:W-:Y:S05]  /*6f70*/  @P0 BRA `(.L_x_174) ;  /* 0x0000000000040947 */ /* 0x000fea0003800000 */
[----:B------:R-:W-:Y:S01]  /*6f80*/  BPT.TRAP 0x1 ;  /* 0x000000040000795c */ /* 0x000fe20000300000 */
.L_x_174:
[----:B------:R-:W-:Y:S01]  /*6f90*/  LEA R6, R5, UR25, 0x1 ;  /* 0x0000001905067c11 */ /* 0x000fe2000f8e08ff */
[----:B------:R-:W-:Y:S01]  /*6fa0*/  VIADD R14, R14, 0xffffffff ;  /* 0xffffffff0e0e7836 */ /* 0x000fe20000000000 */
[----:B------:R-:W-:Y:S01]  /*6fb0*/  R2UR UR22, R22 ;  /* 0x00000000161672ca */ /* 0x000fe200000e0000 */
[----:B------:R-:W-:Y:S01]  /*6fc0*/  UIADD3 UR14, UP0, UR26, 0xf0, URZ ;  /* 0x000000f01a0e7890 */ /* 0x000fe2000ff1e03f */
[----:B------:R-:W-:Y:S01]  /*6fd0*/  R2UR UR9, R11 ;  /* 0x000000000b0972ca */ /* 0x000fe200000e0000 */
[----:B------:R-:W-:Y:S01]  /*6fe0*/  IMAD.SHL.U32 R6, R6, 0x800, RZ ;  /* 0x0000080006067824 */ /* 0x000fe200078e00ff */
[----:B------:R-:W-:Y:S01]  /*6ff0*/  R2UR UR10, R12 ;  /* 0x000000000c0a72ca */ /* 0x000fe200000e0000 */
[----:B------:R-:W-:Y:S01]  /*7000*/  UIADD3 UR30, UP1, UR26, 0x1f0, URZ ;  /* 0x000001f01a1e7890 */ /* 0x000fe2000ff3e03f */
[----:B------:R-:W-:Y:S01]  /*7010*/  R2UR UR12, R19 ;  /* 0x00000000130c72ca */ /* 0x000fe200000e0000 */
[--C-:B------:R-:W-:Y:S01]  /*7020*/  IMAD R7, R6, 0x2, R13.reuse ;  /* 0x0000000206077824 */ /* 0x100fe200078e020d */
[----:B------:R-:W-:Y:S01]  /*7030*/  LEA R6, R5, UR7, 0xd ;  /* 0x0000000705067c11 */ /* 0x000fe2000f8e68ff */
[----:B------:R-:W-:Y:S01]  /*7040*/  UIADD3.X UR15, URZ, UR27, URZ, UP0, !UPT ;  /* 0x0000001b3f0f7290 */ /* 0x000fe200087fe43f */
[----:B------:R-:W-:Y:S01]  /*7050*/  R2UR UR23, R18 ;  /* 0x00000000121772ca */ /* 0x000fe200000e0000 */
[----:B------:R-:W-:Y:S01]  /*7060*/  UPRMT UR20, URZ, 0x5410, UR19 ;  /* 0x000054103f147896 */ /* 0x000fe20008000013 */
[----:B------:R-:W-:Y:S01]  /*7070*/  R2UR UR8, R7 ;  /* 0x00000000070872ca */ /* 0x000fe200000e0000 */
[----:B------:R-:W-:Y:S01]  /*7080*/  IMAD R6, R6, 0x2, R13 ;  /* 0x0000000206067824 */ /* 0x000fe200078e020d */
[----:B------:R-:W-:Y:S01]  /*7090*/  ISETP.GT.AND P3, PT, R14, 0x1, PT ;  /* 0x000000010e00780c */ /* 0x000fe20003f64270 */
[----:B------:R-:W-:Y:S01]  /*70a0*/  VIADD R5, R5, 0x1 ;  /* 0x0000000105057836 */ /* 0x000fe20000000000 */
[----:B------:R-:W-:Y:S01]  /*70b0*/  UPRMT UR28, URZ, 0x5410, UR18 ;  /* 0x000054103f1c7896 */ /* 0x000fe20008000012 */
[----:B------:R-:W-:Y:S01]  /*70c0*/  VIADD R12, R12, 0x40 ;  /* 0x000000400c0c7836 */ /* 0x000fe20000000000 */
[----:B------:R-:W-:Y:S01]  /*70d0*/  R2UR UR11, R6 ;  /* 0x00000000060b72ca */ /* 0x000fe200000e0000 */
[----:B------:R-:W-:Y:S01]  /*70e0*/  UIADD3.X UR31, URZ, UR27, URZ, UP1, !UPT ;  /* 0x0000001b3f1f7290 */ /* 0x000fe20008ffe43f */
[----:B------:R-:W-:Y:S01]  /*70f0*/  ISETP.NE.AND P1, PT, R5, 0x9, PT ;  /* 0x000000090500780c */ /* 0x000fe20003f25270 */
[----:B------:R-:W-:Y:S01]  /*7100*/  UMOV UR16, 0x0 ;  /* 0x0000000000107882 */ /* 0x000fe20000000000 */
[----:B------:R-:W-:-:S02]  /*7110*/  UMOV UR17, 0x10000000 ;  /* 0x1000000000117882 */ /* 0x000fc40000000000 */
[----:B------:R-:W-:Y:S01]  /*7120*/  SEL R7, RZ, 0x1, P1 ;  /* 0x00000001ff077807 */ /* 0x000fe20000800000 */
[----:B------:R-:W-:Y:S01]  /*7130*/  UIADD3 UR8, UR8, 0x180, URZ ;  /* 0x0000018008087890 */ /* 0x000fe2000fffe03f */
[----:B------:R-:W-:Y:S02]  /*7140*/  SEL R5, R5, RZ, P1 ;  /* 0x000000ff05057207 */ /* 0x000fe40000800000 */
[----:B------:R-:W-:-:S03]  /*7150*/  LOP3.LUT R4, R4, R7, RZ, 0x3c, !PT ;  /* 0x0000000704047212 */ /* 0x000fc600078e3cff */
[----:B------:R-:W-:-:S03]  /*7160*/  UIADD3 UR21, UR11, 0x12180, URZ ;  /* 0x000121800b157890 */ /* 0x000fc6000fffe03f */
[----:B------:R-:W-:Y:S02]  /*7170*/  UMOV UR11, UR22 ;  /* 0x00000016000b7c82 */ /* 0x000fe40008000000 */
[----:B------:R0:W-:Y:S02]  /*7180*/  UTMALDG.3D.MULTICAST [UR8], [UR14], UR20, desc[UR16] ;  /* 0x000010080e0073b4 */ /* 0x0001e40008011814 */
[----:B0-----:R-:W-:Y:S01]  /*7190*/  UMOV UR8, UR21 ;  /* 0x0000001500087c82 */ /* 0x001fe20008000000 */
[----:B------:R-:W-:Y:S02]  /*71a0*/  UMOV UR11, UR23 ;  /* 0x00000017000b7c82 */ /* 0x000fe40008000000 */
[----:B------:R0:W-:Y:S02]  /*71b0*/  UTMALDG.3D.MULTICAST [UR8], [UR30], UR28, desc[UR16] ;  /* 0x000010081e0073b4 */ /* 0x0001e4000801181c */
[----:B0-----:R-:W-:Y:S05]  /*71c0*/  @P3 BRA `(.L_x_175) ;  /* 0xfffffffc00343947 */ /* 0x001fea000383ffff */
.L_x_171:
[----:B------:R-:W-:Y:S05]  /*71d0*/  BSYNC B1 ;  /* 0x0000000000017941 */ /* 0x000fea0003800000 */
.L_x_170:
[----:B------:R-:W2:Y:S01]  /*71e0*/  LDL.64 R20, [R1] ;  /* 0x0000000001147983 */ /* 0x000ea20000100a00 */
[----:B------:R-:W-:Y:S01]  /*71f0*/  LOP3.LUT P4, RZ, R10, 0xff, RZ, 0xc0, !PT ;  /* 0x000000ff0aff7812 */ /* 0x000fe2000788c0ff */
[----:B------:R-:W-:Y:S01]  /*7200*/  VIADD R7, R8, UR40 ;  /* 0x0000002808077c36 */ /* 0x000fe20008000000 */
[----:B------:R-:W-:Y:S01]  /*7210*/  ULDC.64 UR8, c[0x0][0x650] ;  /* 0x0001940000087ab9 */ /* 0x000fe20000000a00 */
[----:B------:R-:W-:Y:S01]  /*7220*/  IMAD.U32 R8, RZ, RZ, UR40 ;  /* 0x00000028ff087e24 */ /* 0x000fe2000f8e00ff */
[----:B------:R-:W-:Y:S01]  /*7230*/  UISETP.GE.U32.AND UP0, UPT, UR40, 0x9, UPT ;  /* 0x000000092800788c */ /* 0x000fe2000bf06070 */
[----:B------:R-:W-:Y:S01]  /*7240*/  BSSY B1, `(.L_x_176) ;  /* 0x000006b000017945 */ /* 0x000fe20003800000 */
[----:B------:R-:W-:Y:S01]  /*7250*/  ISETP.GT.U32.AND P1, PT, R7, 0x8, PT ;  /* 0x000000080700780c */ /* 0x000fe20003f24070 */
[----:B------:R-:W-:Y:S01]  /*7260*/  IMAD.MOV.U32 R22, RZ, RZ, -0x1 ;  /* 0xffffffffff167424 */ /* 0x000fe200078e00ff */
[----:B------:R-:W-:Y:S01]  /*7270*/  PRMT R10, RZ, 0x7610, R10 ;  /* 0x00007610ff0a7816 */ /* 0x000fe2000000000a */
[----:B------:R-:W-:Y:S01]  /*7280*/  IMAD.MOV.U32 R18, RZ, RZ, -0x1 ;  /* 0xffffffffff127424 */ /* 0x000fe200078e00ff */
[----:B------:R-:W-:Y:S01]  /*7290*/  ISETP.LT.U32.AND P1, PT, R8, 0x9, P1 ;  /* 0x000000090800780c */ /* 0x000fe20000f21070 */
[----:B------:R-:W-:Y:S01]  /*72a0*/  IMAD.MOV.U32 R19, RZ, RZ, -0x1 ;  /* 0xffffffffff137424 */ /* 0x000fe200078e00ff */
[----:B------:R-:W-:Y:S01]  /*72b0*/  PLOP3.LUT P3, PT, PT, PT, UP0, 0x80, 0x0 ;  /* 0x000000000000781c */ /* 0x000fe20003f6f008 */
[----:B------:R-:W0:Y:S01]  /*72c0*/  @P4 S2R R5, SR_CgaCtaId ;  /* 0x0000000000054919 */ /* 0x000e220000008800 */
[----:B------:R-:W-:-:S04]  /*72d0*/  @P4 MOV R4, 0x400 ;  /* 0x0000040000044802 */ /* 0x000fc80000000f00 */
[----:B0-----:R-:W-:Y:S01]  /*72e0*/  @P4 LEA R6, R5, R4, 0x18 ;  /* 0x0000000405064211 */ /* 0x001fe200078ec0ff */
[----:B------:R-:W-:Y:S01]  /*72f0*/  IMAD.WIDE.U32 R4, R7, 0x38e38e39, RZ ;  /* 0x38e38e3907047825 */ /* 0x000fe200078e00ff */
[----:B------:R-:W-:Y:S02]  /*7300*/  SEL R4, RZ, 0x1, !P1 ;  /* 0x00000001ff047807 */ /* 0x000fe40004800000 */
[----:B------:R0:W-:Y:S02]  /*7310*/  @P4 SYNCS.ARRIVE.TRANS64.A1T0 RZ, [R6+URZ+0xc8], RZ ;  /* 0x0000c8ff06ff49a7 */ /* 0x0001e4000810003f */
[----:B------:R-:W-:Y:S02]  /*7320*/  LOP3.LUT R3, R3, R4, RZ, 0x3c, !PT ;  /* 0x0000000403037212 */ /* 0x000fe400078e3cff */
[----:B------:R-:W-:Y:S02]  /*7330*/  PRMT R4, RZ, 0x7610, R4 ;  /* 0x00007610ff047816 */ /* 0x000fe40000000004 */
[----:B0-----:R-:W-:-:S04]  /*7340*/  SHF.R.U32.HI R6, RZ, 0x1, R5 ;  /* 0x00000001ff067819 */ /* 0x001fc80000011605 */
[----:B------:R-:W-:Y:S01]  /*7350*/  @P3 LOP3.LUT R3, R3, 0x1, R6, 0x78, !PT ;  /* 0x0000000103033812 */ /* 0x000fe200078e7806 */
[----:B------:R-:W-:Y:S01]  /*7360*/  IMAD R8, R6, -0x9, R7 ;  /* 0xfffffff706087824 */ /* 0x000fe200078e0207 */
[----:B--2---:R-:W-:-:S04]  /*7370*/  IADD3 R16, P4, R16, R20, RZ ;  /* 0x0000001410107210 */ /* 0x004fc80007f9e0ff */
[----:B------:R-:W-:Y:S01]  /*7380*/  ISETP.GE.U32.AND P1, PT, R16, UR8, PT ;  /* 0x0000000810007c0c */ /* 0x000fe2000bf26070 */
[----:B------:R-:W-:-:S05]  /*7390*/  IMAD.X R17, R17, 0x1, R0, P4 ;  /* 0x0000000111117824 */ /* 0x000fca00020e0600 */
[----:B------:R-:W-:-:S13]  /*73a0*/  ISETP.GE.U32.AND.EX P1, PT, R17, UR9, PT, P1 ;  /* 0x0000000911007c0c */ /* 0x000fda000bf26110 */
[----:B------:R-:W-:Y:S05]  /*73b0*/  @P1 BRA `(.L_x_177) ;  /* 0x00000004004c1947 */ /* 0x000fea0003800000 */
[----:B------:R-:W0:Y:S01]  /*73c0*/  S2R R12, SR_CTAID.X ;  /* 0x00000000000c7919 */ /* 0x000e220000002500 */
[----:B------:R-:W-:Y:S01]  /*73d0*/  ULDC.64 UR8, c[0x0][0x628] ;  /* 0x00018a0000087ab9 */ /* 0x000fe20000000a00 */
[----:B------:R-:W1:Y:S01]  /*73e0*/  LDC R13, c[0x0][0x144] ;  /* 0x00005100ff0d7b82 */ /* 0x000e620000000800 */
[----:B------:R-:W-:Y:S01]  /*73f0*/  ISETP.NE.U32.AND P1, PT, RZ, UR8, PT ;  /* 0x00000008ff007c0c */ /* 0x000fe2000bf25070 */
[----:B------:R-:W2:Y:S01]  /*7400*/  S2R R11, SR_CTAID.Y ;  /* 0x00000000000b7919 */ /* 0x000ea20000002600 */
[----:B------:R-:W-:Y:S01]  /*7410*/  ULDC UR10, c[0x0][0x150] ;  /* 0x00005400000a7ab9 */ /* 0x000fe20000000800 */
[----:B------:R-:W-:Y:S01]  /*7420*/  ULDC UR11, c[0x0][0x630] ;  /* 0x00018c00000b7ab9 */ /* 0x000fe20000000800 */
[----:B------:R-:W-:Y:S01]  /*7430*/  ISETP.NE.AND.EX P1, PT, RZ, UR9, PT, P1 ;  /* 0x00000009ff007c0c */ /* 0x000fe2000bf25310 */
[----:B------:R-:W-:Y:S01]  /*7440*/  IMAD.MOV.U32 R4, RZ, RZ, R16 ;  /* 0x000000ffff047224 */ /* 0x000fe200078e0010 */
[----:B0-----:R-:W-:-:S05]  /*7450*/  I2FP.F32.U32 R5, R12 ;  /* 0x0000000c00057245 */ /* 0x001fca0000201000 */
[----:B------:R-:W-:Y:S01]  /*7460*/  FMUL R14, R5, UR10 ;  /* 0x0000000a050e7c20 */ /* 0x000fe20008400000 */
[----:B------:R-:W-:-:S05]  /*7470*/  IMAD.MOV.U32 R5, RZ, RZ, R17 ;  /* 0x000000ffff057224 */ /* 0x000fca00078e0011 */
[----:B--2---:R-:W-:Y:S05]  /*7480*/  @!P1 BRA `(.L_x_178) ;  /* 0x0000000000289947 */ /* 0x004fea0003800000 */
[----:B------:R-:W-:Y:S02]  /*7490*/  ULDC UR10, c[0x0][0x634] ;  /* 0x00018d00000a7ab9 */ /* 0x000fe40000000800 */
[----:B------:R-:W-:-:S05]  /*74a0*/  IADD3 R5, P1, R16, UR10, RZ ;  /* 0x0000000a10057c10 */ /* 0x000fca000ff3e0ff */
[----:B------:R-:W-:-:S04]  /*74b0*/  IMAD.X R15, RZ, RZ, R17, P1 ;  /* 0x000000ffff0f7224 */ /* 0x000fc800008e0611 */
[----:B------:R-:W-:-:S04]  /*74c0*/  IMAD.WIDE.U32 R6, R15, UR8, RZ ;  /* 0x000000080f067c25 */ /* 0x000fc8000f8e00ff */
[----:B------:R-:W-:-:S04]  /*74d0*/  IMAD.WIDE.U32 R6, P1, R5, UR9, R6 ;  /* 0x0000000905067c25 */ /* 0x000fc8000f820006 */
[----:B------:R-:W-:-:S04]  /*74e0*/  IMAD.WIDE.U32 R4, R5, UR8, RZ ;  /* 0x0000000805047c25 */ /* 0x000fc8000f8e00ff */
[----:B------:R-:W-:Y:S01]  /*74f0*/  IMAD.MOV.U32 R4, RZ, RZ, R7 ;  /* 0x000000ffff047224 */ /* 0x000fe200078e0007 */
[----:B------:R-:W-:Y:S01]  /*7500*/  IADD3 RZ, P3, R5, R6, RZ ;  /* 0x0000000605ff7210 */ /* 0x000fe20007f7e0ff */
[----:B------:R-:W-:-:S04]  /*7510*/  IMAD.X R5, RZ, RZ, RZ, P1 ;  /* 0x000000ffff057224 */ /* 0x000fc800008e06ff */
[----:B------:R-:W-:-:S08]  /*7520*/  IMAD.WIDE.U32.X R4, R15, UR9, R4, P3 ;  /* 0x000000090f047c25 */ /* 0x000fd000098e0404 */
.L_x_178:
[--C-:B------:R-:W-:Y:S01]  /*7530*/  SHF.R.U64 R19, R4, UR11, R5.reuse ;  /* 0x0000000b04137c19 */ /* 0x100fe20008001205 */
[----:B------:R-:W0:Y:S01]  /*7540*/  F2I.U32.TRUNC.NTZ R14, R14 ;  /* 0x0000000e000e7305 */ /* 0x000e22000020f000 */
[----:B------:R-:W-:Y:S01]  /*7550*/  SHF.R.U32.HI R4, RZ, UR11, R5 ;  /* 0x0000000bff047c19 */ /* 0x000fe20008011605 */
[----:B------:R-:W-:Y:S01]  /*7560*/  ULDC.64 UR8, c[0x0][0x620] ;  /* 0x0001880000087ab9 */ /* 0x000fe20000000a00 */
[----:B------:R-:W-:Y:S01]  /*7570*/  IADD3 R7, P1, RZ, -R19, RZ ;  /* 0x80000013ff077210 */ /* 0x000fe20007f3e0ff */
[----:B------:R-:W-:Y:S01]  /*7580*/  ULDC.64 UR10, c[0x0][0x640] ;  /* 0x00019000000a7ab9 */ /* 0x000fe20000000a00 */
[----:B------:R-:W2:Y:S03]  /*7590*/  LDC R18, c[0x0][0x148] ;  /* 0x00005200ff127b82 */ /* 0x000ea60000000800 */
[----:B------:R-:W-:Y:S01]  /*75a0*/  IMAD.X R4, RZ, RZ, ~R4, P1 ;  /* 0x000000ffff047224 */ /* 0x000fe200008e0e04 */
[----:B------:R-:W-:-:S03]  /*75b0*/  ISETP.NE.U32.AND P1, PT, RZ, UR10, PT ;  /* 0x0000000aff007c0c */ /* 0x000fc6000bf25070 */
[----:B------:R-:W-:Y:S01]  /*75c0*/  IMAD R6, R4, UR8, RZ ;  /* 0x0000000804067c24 */ /* 0x000fe2000f8e02ff */
[----:B------:R-:W-:Y:S01]  /*75d0*/  ISETP.NE.AND.EX P1, PT, RZ, UR11, PT, P1 ;  /* 0x0000000bff007c0c */ /* 0x000fe2000bf25310 */
[----:B------:R-:W-:Y:S01]  /*75e0*/  IMAD.WIDE.U32 R4, R7, UR8, R16 ;  /* 0x0000000807047c25 */ /* 0x000fe2000f8e0010 */
[----:B------:R-:W-:-:S03]  /*75f0*/  ULDC UR8, c[0x0][0x618] ;  /* 0x0001860000087ab9 */ /* 0x000fc60000000800 */
[----:B------:R-:W-:Y:S01]  /*7600*/  IMAD R7, R7, UR9, R6 ;  /* 0x0000000907077c24 */ /* 0x000fe2000f8e0206 */
[----:B------:R-:W-:Y:S01]  /*7610*/  ULDC UR9, c[0x0][0x154] ;  /* 0x0000550000097ab9 */ /* 0x000fe20000000800 */
[----:B0-----:R-:W-:Y:S02]  /*7620*/  IMAD.MOV R6, RZ, RZ, -R14 ;  /* 0x000000ffff067224 */ /* 0x001fe400078e0a0e */
[----:B------:R-:W-:Y:S02]  /*7630*/  IMAD.IADD R5, R5, 0x1, R7 ;  /* 0x0000000105057824 */ /* 0x000fe400078e0207 */
[----:B-1----:R-:W-:Y:S01]  /*7640*/  IMAD R12, R13, R6, R12 ;  /* 0x000000060d0c7224 */ /* 0x002fe200078e020c */
[----:B------:R-:W-:Y:S02]  /*7650*/  I2FP.F32.U32 R6, R11 ;  /* 0x0000000b00067245 */ /* 0x000fe40000201000 */
[--C-:B------:R-:W-:Y:S02]  /*7660*/  SHF.R.U64 R13, R4, UR8, R5.reuse ;  /* 0x00000008040d7c19 */ /* 0x100fe40008001205 */
[----:B------:R-:W-:Y:S01]  /*7670*/  SHF.R.U32.HI R4, RZ, UR8, R5 ;  /* 0x00000008ff047c19 */ /* 0x000fe20008011605 */
[----:B------:R-:W-:Y:S01]  /*7680*/  FMUL R6, R6, UR9 ;  /* 0x0000000906067c20 */ /* 0x000fe20008400000 */
[----:B------:R-:W-:-:S02]  /*7690*/  ULDC UR8, c[0x0][0x608] ;  /* 0x0001820000087ab9 */ /* 0x000fc40000000800 */
[--C-:B------:R-:W-:Y:S01]  /*76a0*/  SHF.R.U64 R15, R13, UR8, R4.reuse ;  /* 0x000000080d0f7c19 */ /* 0x100fe20008001204 */
[----:B------:R0:W1:Y:S01]  /*76b0*/  F2I.U32.TRUNC.NTZ R20, R6 ;  /* 0x0000000600147305 */ /* 0x000062000020f000 */
[----:B------:R-:W-:Y:S01]  /*76c0*/  SHF.R.U32.HI R4, RZ, UR8, R4 ;  /* 0x00000008ff047c19 */ /* 0x000fe20008011604 */
[----:B------:R-:W-:-:S03]  /*76d0*/  ULDC UR8, c[0x0][0x658] ;  /* 0x0001960000087ab9 */ /* 0x000fc60000000800 */
[--C-:B------:R-:W-:Y:S02]  /*76e0*/  SHF.R.U64 R14, R15, UR8, R4.reuse ;  /* 0x000000080f0e7c19 */ /* 0x100fe40008001204 */
[----:B------:R-:W-:-:S03]  /*76f0*/  SHF.R.U32.HI R21, RZ, UR8, R4 ;  /* 0x00000008ff157c19 */ /* 0x000fc60008011604 */
[----:B------:R-:W-:Y:S02]  /*7700*/  IMAD.MOV.U32 R4, RZ, RZ, R14 ;  /* 0x000000ffff047224 */ /* 0x000fe400078e000e */
[----:B------:R-:W-:Y:S01]  /*7710*/  IMAD.MOV.U32 R5, RZ, RZ, R21 ;  /* 0x000000ffff057224 */ /* 0x000fe200078e0015 */
[----:B0-----:R-:W-:Y:S06]  /*7720*/  @!P1 BRA `(.L_x_179) ;  /* 0x0000000000289947 */ /* 0x001fec0003800000 */
        /* <DEDUP_REMOVED lines=10> */
.L_x_179:
[----:B------:R-:W-:Y:S01]  /*77d0*/  ISETP.NE.AND P1, PT, R2, 0x1, PT ;  /* 0x000000010200780c */ /* 0x000fe20003f25270 */
[----:B------:R-:W-:Y:S01]  /*77e0*/  ULDC UR8, c[0x0][0x648] ;  /* 0x0001920000087ab9 */ /* 0x000fe20000000800 */
[----:B------:R-:W-:Y:S01]  /*77f0*/  LOP3.LUT R15, R15, UR13, RZ, 0xc0, !PT ;  /* 0x0000000d0f0f7c12 */ /* 0x000fe2000f8ec0ff */
[----:B-1----:R-:W-:Y:S01]  /*7800*/  IMAD.MOV R20, RZ, RZ, -R20 ;  /* 0x000000ffff147224 */ /* 0x002fe200078e0a14 */
[----:B------:R-:W-:Y:S01]  /*7810*/  SHF.R.U64 R4, R4, UR8, R5 ;  /* 0x0000000804047c19 */ /* 0x000fe20008001205 */
[----:B------:R-:W-:Y:S01]  /*7820*/  ULDC UR8, c[0x0][0x638] ;  /* 0x00018e0000087ab9 */ /* 0x000fe20000000800 */
[----:B------:R-:W-:Y:S01]  /*7830*/  LOP3.LUT R13, R13, UR4, RZ, 0xc0, !PT ;  /* 0x000000040d0d7c12 */ /* 0x000fe2000f8ec0ff */
[----:B------:R-:W-:Y:S02]  /*7840*/  ULDC UR9, c[0x0][0x610] ;  /* 0x0001840000097ab9 */ /* 0x000fe40000000800 */
[----:B------:R-:W-:Y:S02]  /*7850*/  IMAD.MOV R5, RZ, RZ, -R4 ;  /* 0x000000ffff057224 */ /* 0x000fe400078e0a04 */
[----:B------:R-:W-:-:S02]  /*7860*/  IMAD R15, R4, UR5, R15 ;  /* 0x00000005040f7c24 */ /* 0x000fc4000f8e020f */
[----:B--2---:R-:W-:Y:S02]  /*7870*/  @P1 IMAD R12, R18, R20, R11 ;  /* 0x00000014120c1224 */ /* 0x004fe400078e020b */
[----:B------:R-:W-:Y:S01]  /*7880*/  IMAD R14, R5, UR8, R14 ;  /* 0x00000008050e7c24 */ /* 0x000fe2000f8e020e */
[----:B------:R-:W-:Y:S01]  /*7890*/  ULDC UR8, c[0x0][0x600] ;  /* 0x0001800000087ab9 */ /* 0x000fe20000000800 */
[----:B------:R-:W-:Y:S02]  /*78a0*/  IMAD R12, R15, UR9, R12 ;  /* 0x000000090f0c7c24 */ /* 0x000fe4000f8e020c */
[----:B------:R-:W-:Y:S02]  /*78b0*/  IMAD R5, R14, UR8, R13 ;  /* 0x000000080e057c24 */ /* 0x000fe4000f8e020d */
[----:B------:R-:W-:-:S03]  /*78c0*/  IMAD.MOV.U32 R4, RZ, RZ, 0x1 ;  /* 0x00000001ff047424 */ /* 0x000fc600078e00ff */
[----:B------:R-:W-:Y:S02]  /*78d0*/  SEL R18, R5, R12, !P1 ;  /* 0x0000000c05127207 */ /* 0x000fe40004800000 */
[----:B------:R-:W-:-:S07]  /*78e0*/  SEL R22, R12, R5, !P1 ;  /* 0x000000050c167207 */ /* 0x000fce0004800000 */
.L_x_177:
[----:B------:R-:W-:Y:S05]  /*78f0*/  BSYNC B1 ;  /* 0x0000000000017941 */ /* 0x000fea0003800000 */
.L_x_176:
[----:B------:R-:W-:-:S13]  /*7900*/  LOP3.LUT P1, RZ, R4, 0xff, RZ, 0xc0, !PT ;  /* 0x000000ff04ff7812 */ /* 0x000fda000782c0ff */
[----:B------:R-:W-:Y:S05]  /*7910*/  @P1 BRA `(.L_x_180) ;  /* 0xfffffff400281947 */ /* 0x000fea000383ffff */
[----:B------:R-:W-:Y:S05]  /*7920*/  BSYNC B0 ;  /* 0x0000000000007941 */ /* 0x000fea0003800000 */
.L_x_168:
[----:B------:R-:W-:-:S03]  /*7930*/  UMOV UR8, 0xffffffff ;  /* 0xffffffff00087882 */ /* 0x000fc60000000000 */
[----:B------:R-:W-:Y:S05]  /*7940*/  BRA.DIV UR8, `(.L_x_181) ;  /* 0x0000000608fc7947 */ /* 0x000fea000b800000 */
[----:B------:R-:W-:-:S13]  /*7950*/  ELECT P6, URZ, PT ;  /* 0x00000000003f782f */ /* 0x000fda00038c0000 */
.L_x_202:
[----:B------:R-:W-:Y:S04]  /*7960*/  BSSY B0, `(.L_x_182) ;  /* 0x0000058000007945 */ /* 0x000fe80003800000 */
[----:B------:R-:W-:Y:S05]  /*7970*/  @!P6 BRA `(.L_x_183) ;  /* 0x000000040058e947 */ /* 0x000fea0003800000 */
[----:B------:R-:W-:-:S04]  /*7980*/  LOP3.LUT R23, R23, 0x2, RZ, 0xfc, !PT ;  /* 0x0000000217177812 */ /* 0x000fc800078efcff */
[----:B------:R-:W-:-:S13]  /*7990*/  ISETP.NE.AND P0, PT, R23, 0x3, PT ;  /* 0x000000031700780c */ /* 0x000fda0003f05270 */
[----:B------:R-:W-:Y:S05]  /*79a0*/  @!P0 BRA `(.L_x_184) ;  /* 0x0000000000048947 */ /* 0x000fea0003800000 */
[----:B------:R-:W-:Y:S01]  /*79b0*/  BPT.TRAP 0x1 ;  /* 0x000000040000795c */ /* 0x000fe20000300000 */
.L_x_184:
[----:B------:R-:W0:Y:S01]  /*79c0*/  S2R R5, SR_CgaCtaId ;  /* 0x0000000000057919 */ /* 0x000e220000008800 */
[----:B------:R-:W-:Y:S02]  /*79d0*/  MOV R0, 0x400 ;  /* 0x0000040000007802 */ /* 0x000fe40000000f00 */
[----:B------:R-:W-:Y:S02]  /*79e0*/  SHF.L.U32 R2, R3, 0x1f, RZ ;  /* 0x0000001f03027819 */ /* 0x000fe400000006ff */
[----:B0-----:R-:W-:-:S05]  /*79f0*/  LEA R5, R5, R0, 0x18 ;  /* 0x0000000005057211 */ /* 0x001fca00078ec0ff */
[----:B------:R-:W-:-:S04]  /*7a00*/  VIADD R5, R5, 0x48 ;  /* 0x0000004805057836 */ /* 0x000fc80000000000 */
[C---:B------:R-:W-:Y:S02]  /*7a10*/  IMAD R7, R8.reuse, 0x8, R5 ;  /* 0x0000000808077824 */ /* 0x040fe400078e0205 */
[----:B------:R-:W-:Y:S02]  /*7a20*/  VIADD R8, R8, 0x1 ;  /* 0x0000000108087836 */ /* 0x000fe40000000000 */
[----:B------:R-:W0:Y:S03]  /*7a30*/  SYNCS.PHASECHK.TRANS64.TRYWAIT P0, [R7+URZ], R2 ;  /* 0x00000002070075a7 */ /* 0x000e26000800017f */
[----:B------:R-:W-:-:S04]  /*7a40*/  ISETP.NE.AND P1, PT, R8, 0x9, PT ;  /* 0x000000090800780c */ /* 0x000fc80003f25270 */
[----:B------:R-:W-:Y:S02]  /*7a50*/  SEL R0, RZ, 0x1, P1 ;  /* 0x00000001ff007807 */ /* 0x000fe40000800000 */
[----:B------:R-:W-:Y:S02]  /*7a60*/  SEL R8, R8, RZ, P1 ;  /* 0x000000ff08087207 */ /* 0x000fe40000800000 */
[----:B------:R-:W-:-:S03]  /*7a70*/  LOP3.LUT R9, R3, R0, RZ, 0x3c, !PT ;  /* 0x0000000003097212 */ /* 0x000fc600078e3cff */
[----:B------:R-:W-:Y:S01]  /*7a80*/  IMAD R6, R8, 0x8, R5 ;  /* 0x0000000808067824 */ /* 0x000fe200078e0205 */
[----:B------:R-:W-:Y:S01]  /*7a90*/  SHF.L.U32 R3, R9, 0x1f, RZ ;  /* 0x0000001f09037819 */ /* 0x000fe200000006ff */
[----:B0-----:R-:W-:Y:S06]  /*7aa0*/  @!P0 BRA `(.L_x_185) ;  /* 0x0000000400c48947 */ /* 0x001fec0003800000 */
.L_x_203:
[----:B------:R-:W1:Y:S01]  /*7ab0*/  SYNCS.PHASECHK.TRANS64.TRYWAIT P0, [R6+URZ], R3 ;  /* 0x00000003060075a7 */ /* 0x000e62000800017f */
[----:B------:R-:W-:-:S05]  /*7ac0*/  VIADD R0, R8, 0x1 ;  /* 0x0000000108007836 */ /* 0x000fca0000000000 */
[----:B------:R-:W-:-:S04]  /*7ad0*/  ISETP.NE.AND P1, PT, R0, 0x9, PT ;  /* 0x000000090000780c */ /* 0x000fc80003f25270 */
[----:B0-----:R-:W-:Y:S02]  /*7ae0*/  SEL R2, RZ, 0x1, P1 ;  /* 0x00000001ff027807 */ /* 0x001fe40000800000 */
[----:B------:R-:W-:Y:S02]  /*7af0*/  SEL R0, R0, RZ, P1 ;  /* 0x000000ff00007207 */ /* 0x000fe40000800000 */
[----:B------:R-:W-:-:S03]  /*7b00*/  LOP3.LUT R9, R9, R2, RZ, 0x3c, !PT ;  /* 0x0000000209097212 */ /* 0x000fc600078e3cff */
[----:B------:R-:W-:Y:S01]  /*7b10*/  IMAD R7, R0, 0x8, R5 ;  /* 0x0000000800077824 */ /* 0x000fe200078e0205 */
[----:B------:R-:W-:Y:S01]  /*7b20*/  SHF.L.U32 R4, R9, 0x1f, RZ ;  /* 0x0000001f09047819 */ /* 0x000fe200000006ff */
[----:B-1----:R-:W-:Y:S06]  /*7b30*/  @!P0 BRA `(.L_x_186) ;  /* 0x0000000400b48947 */ /* 0x002fec0003800000 */
.L_x_204:
[----:B------:R-:W1:Y:S01]  /*7b40*/  SYNCS.PHASECHK.TRANS64.TRYWAIT P0, [R7+URZ], R4 ;  /* 0x00000004070075a7 */ /* 0x000e62000800017f */
[----:B------:R-:W-:-:S05]  /*7b50*/  VIADD R0, R0, 0x1 ;  /* 0x0000000100007836 */ /* 0x000fca0000000000 */
[----:B------:R-:W-:-:S04]  /*7b60*/  ISETP.NE.AND P1, PT, R0, 0x9, PT ;  /* 0x000000090000780c */ /* 0x000fc80003f25270 */
[----:B------:R-:W-:Y:S02]  /*7b70*/  SEL R2, RZ, 0x1, P1 ;  /* 0x00000001ff027807 */ /* 0x000fe40000800000 */
[----:B------:R-:W-:Y:S02]  /*7b80*/  SEL R0, R0, RZ, P1 ;  /* 0x000000ff00007207 */ /* 0x000fe40000800000 */
[----:B------:R-:W-:-:S03]  /*7b90*/  LOP3.LUT R9, R9, R2, RZ, 0x3c, !PT ;  /* 0x0000000209097212 */ /* 0x000fc600078e3cff */
[----:B0-----:R-:W-:Y:S01]  /*7ba0*/  IMAD R6, R0, 0x8, R5 ;  /* 0x0000000800067824 */ /* 0x001fe200078e0205 */
[----:B------:R-:W-:Y:S01]  /*7bb0*/  SHF.L.U32 R3, R9, 0x1f, RZ ;  /* 0x0000001f09037819 */ /* 0x000fe200000006ff */
[----:B-1----:R-:W-:Y:S06]  /*7bc0*/  @!P0 BRA `(.L_x_187) ;  /* 0x0000000400a48947 */ /* 0x002fec0003800000 */
.L_x_205:
        /* <DEDUP_REMOVED lines=9> */
.L_x_206:
        /* <DEDUP_REMOVED lines=9> */
.L_x_207:
        /* <DEDUP_REMOVED lines=9> */
.L_x_208:
        /* <DEDUP_REMOVED lines=9> */
.L_x_209:
[----:B------:R-:W1:Y:S01]  /*7e10*/  SYNCS.PHASECHK.TRANS64.TRYWAIT P0, [R6+URZ], R3 ;  /* 0x00000003060075a7 */ /* 0x000e62000800017f */
[----:B------:R-:W-:-:S05]  /*7e20*/  VIADD R0, R0, 0x1 ;  /* 0x0000000100007836 */ /* 0x000fca0000000000 */
[----:B------:R-:W-:-:S04]  /*7e30*/  ISETP.NE.AND P1, PT, R0, 0x9, PT ;  /* 0x000000090000780c */ /* 0x000fc80003f25270 */
[----:B------:R-:W-:Y:S02]  /*7e40*/  SEL R2, RZ, 0x1, P1 ;  /* 0x00000001ff027807 */ /* 0x000fe40000800000 */
[----:B------:R-:W-:Y:S02]  /*7e50*/  SEL R0, R0, RZ, P1 ;  /* 0x000000ff00007207 */ /* 0x000fe40000800000 */
[----:B------:R-:W-:Y:S01]  /*7e60*/  LOP3.LUT R2, R9, R2, RZ, 0x3c, !PT ;  /* 0x0000000209027212 */ /* 0x000fe200078e3cff */
[----:B-1----:R-:W-:Y:S06]  /*7e70*/  @!P0 BRA `(.L_x_192) ;  /* 0x00000004005c8947 */ /* 0x002fec0003800000 */
.L_x_210:
[----:B------:R-:W-:Y:S01]  /*7e80*/  IMAD R5, R0, 0x8, R5 ;  /* 0x0000000800057824 */ /* 0x000fe200078e0205 */
[----:B------:R-:W-:-:S07]  /*7e90*/  SHF.L.U32 R0, R2, 0x1f, RZ ;  /* 0x0000001f02007819 */ /* 0x000fce00000006ff */
.L_x_193:
[----:B--2---:R2:W3:Y:S02]  /*7ea0*/  SYNCS.PHASECHK.TRANS64.TRYWAIT P0, [R5+URZ], R0 ;  /* 0x00000000050075a7 */ /* 0x0044e4000800017f */
[----:B---3--:R-:W-:Y:S05]  /*7eb0*/  @!P0 NANOSLEEP.SYNCS 0x989680 ;  /* 0x009896800000895d */ /* 0x008fea0003900000 */
[----:B------:R-:W3:Y:S02]  /*7ec0*/  @!P0 SYNCS.PHASECHK.TRANS64 P0, [R5+URZ], R0 ;  /* 0x00000000050085a7 */ /* 0x000ee4000800007f */
[----:B---3--:R-:W-:Y:S05]  /*7ed0*/  @!P0 BRA `(.L_x_193) ;  /* 0xfffffffc00f08947 */ /* 0x008fea000383ffff */
.L_x_183:
[----:B------:R-:W-:Y:S05]  /*7ee0*/  BSYNC B0 ;  /* 0x0000000000007941 */ /* 0x000fea0003800000 */
.L_x_182:
[----:B------:R-:W-:Y:S05]  /*7ef0*/  EXIT ;  /* 0x000000000000794d */ /* 0x000fea0003800000 */
.L_x_20:
[----:B0-----:R-:W-:-:S04]  /*7f00*/  IMAD.U32 R3, RZ, RZ, UR43 ;  /* 0x0000002bff037e24 */ /* 0x001fc8000f8e00ff */
[----:B------:R0:W1:Y:S03]  /*7f10*/  SYNCS.PHASECHK.TRANS64.TRYWAIT P0, [R3+URZ+-0x8], R0 ;  /* 0xfffff800030075a7 */ /* 0x000066000800017f */
[----:B-1----:R-:W-:Y:S05]  /*7f20*/  @!P0 NANOSLEEP.SYNCS 0x989680 ;  /* 0x009896800000895d */ /* 0x002fea0003900000 */
[----:B------:R-:W1:Y:S02]  /*7f30*/  @!P0 SYNCS.PHASECHK.TRANS64 P0, [R3+URZ+-0x8], R0 ;  /* 0xfffff800030085a7 */ /* 0x000e64000800007f */
[----:B-1----:R-:W-:Y:S05]  /*7f40*/  @!P0 BRA `(.L_x_20) ;  /* 0xfffffffc00ec8947 */ /* 0x002fea000383ffff */
[----:B------:R-:W-:Y:S05]  /*7f50*/  BRA `(.L_x_194) ;  /* 0xffffff9800507947 */ /* 0x000fea000383ffff */
.L_x_25:
[----:B-1----:R1:W2:Y:S02]  /*7f60*/  SYNCS.PHASECHK.TRANS64.TRYWAIT P1, [R3+URZ], R0 ;  /* 0x00000000030075a7 */ /* 0x0022a4000802017f */
[----:B--2---:R-:W-:Y:S05]  /*7f70*/  @!P1 NANOSLEEP.SYNCS 0x989680 ;  /* 0x009896800000995d */ /* 0x004fea0003900000 */
[----:B------:R-:W2:Y:S02]  /*7f80*/  @!P1 SYNCS.PHASECHK.TRANS64 P1, [R3+URZ], R0 ;  /* 0x00000000030095a7 */ /* 0x000ea4000802007f */
[----:B--2---:R-:W-:Y:S05]  /*7f90*/  @!P1 BRA `(.L_x_25) ;  /* 0xfffffffc00f09947 */ /* 0x004fea000383ffff */
[----:B------:R-:W-:Y:S05]  /*7fa0*/  BRA `(.L_x_24) ;  /* 0xffffff9800c47947 */ /* 0x000fea000383ffff */
.L_x_30:
[----:B-1----:R-:W-:-:S04]  /*7fb0*/  IMAD.U32 R5, RZ, RZ, UR4 ;  /* 0x00000004ff057e24 */ /* 0x002fc8000f8e00ff */
[----:B------:R1:W2:Y:S03]  /*7fc0*/  SYNCS.PHASECHK.TRANS64.TRYWAIT P1, [R5+URZ], R4 ;  /* 0x00000004050075a7 */ /* 0x0002a6000802017f */
[----:B--2---:R-:W-:Y:S05]  /*7fd0*/  @!P1 NANOSLEEP.SYNCS 0x989680 ;  /* 0x009896800000995d */ /* 0x004fea0003900000 */
[----:B------:R-:W2:Y:S02]  /*7fe0*/  @!P1 SYNCS.PHASECHK.TRANS64 P1, [R5+URZ], R4 ;  /* 0x00000004050095a7 */ /* 0x000ea4000802007f */
[----:B--2---:R-:W-:Y:S05]  /*7ff0*/  @!P1 BRA `(.L_x_30) ;  /* 0xfffffffc00ec9947 */ /* 0x004fea000383ffff */
[----:B------:R-:W-:Y:S05]  /*8000*/  BRA `(.L_x_29) ;  /* 0xffffff9c00947947 */ /* 0x000fea000383ffff */
.L_x_36:
[----:B0-----:R-:W-:-:S04]  /*8010*/  IMAD.U32 R3, RZ, RZ, UR43 ;  /* 0x0000002bff037e24 */ /* 0x001fc8000f8e00ff */
[----:B------:R0:W1:Y:S03]  /*8020*/  SYNCS.PHASECHK.TRANS64.TRYWAIT P0, [R3+URZ+0x8], R0 ;  /* 0x00000800030075a7 */ /* 0x000066000800017f */
[----:B-1----:R-:W-:Y:S05]  /*8030*/  @!P0 NANOSLEEP.SYNCS 0x989680 ;  /* 0x009896800000895d */ /* 0x002fea0003900000 */
[----:B------:R-:W1:Y:S02]  /*8040*/  @!P0 SYNCS.PHASECHK.TRANS64 P0, [R3+URZ+0x8], R0 ;  /* 0x00000800030085a7 */ /* 0x000e64000800007f */
[----:B-1----:R-:W-:Y:S05]  /*8050*/  @!P0 BRA `(.L_x_36) ;  /* 0xfffffffc00ec8947 */ /* 0x002fea000383ffff */
[----:B------:R-:W-:Y:S05]  /*8060*/  BRA `(.L_x_195) ;  /* 0xffffffa000d47947 */ /* 0x000fea000383ffff */
.L_x_169:
[----:B------:R-:W-:Y:S01]  /*8070*/  BSSY B1, `(.L_x_196) ;  /* 0x0000006000017945 */ /* 0x000fe20003800000 */
[----:B------:R-:W-:-:S07]  /*8080*/  IMAD.MOV.U32 R15, RZ, RZ, -0x1 ;  /* 0xffffffffff0f7424 */ /* 0x000fce00078e00ff */
[----:B-----5:R-:W-:Y:S05]  /*8090*/  WARPSYNC.COLLECTIVE R15, `(.L_x_197) ;  /* 0x000000000f0c7348 */ /* 0x020fea0003c00000 */
[----:B------:R-:W-:Y:S02]  /*80a0*/  ELECT P6, UR62, PT ;  /* 0x00000000003e782f */ /* 0x000fe400038c0000 */
[----:B------:R-:W-:Y:S01]  /*80b0*/  MOV R14, UR62 ;  /* 0x0000003e000e7c02 */ /* 0x000fe20008000f00 */
[----:B-----5:R-:W-:Y:S10]  /*80c0*/  ENDCOLLECTIVE ;  /* 0x000000000000791b */ /* 0x020ff40003800000 */
.L_x_197:
[----:B------:R-:W-:Y:S05]  /*80d0*/  BSYNC B1 ;  /* 0x0000000000017941 */ /* 0x000fea0003800000 */
.L_x_196:
[----:B------:R-:W-:Y:S05]  /*80e0*/  BRA `(.L_x_198) ;  /* 0xffffffec00407947 */ /* 0x000fea000383ffff */
.L_x_172:
[----:B-1----:R1:W2:Y:S02]  /*80f0*/  SYNCS.PHASECHK.TRANS64.TRYWAIT P1, [R11+URZ+0x48], R6 ;  /* 0x000048060b0075a7 */ /* 0x0022a4000802017f */
[----:B--2---:R-:W-:Y:S05]  /*8100*/  @!P1 NANOSLEEP.SYNCS 0x989680 ;  /* 0x009896800000995d */ /* 0x004fea0003900000 */
[----:B------:R-:W2:Y:S02]  /*8110*/  @!P1 SYNCS.PHASECHK.TRANS64 P1, [R11+URZ+0x48], R6 ;  /* 0x000048060b0095a7 */ /* 0x000ea4000802007f */
[----:B--2---:R-:W-:Y:S05]  /*8120*/  @!P1 BRA `(.L_x_172) ;  /* 0xfffffffc00f09947 */ /* 0x004fea000383ffff */
[----:B------:R-:W-:Y:S05]  /*8130*/  BRA `(.L_x_199) ;  /* 0xffffffec00787947 */ /* 0x000fea000383ffff */
.L_x_181:
[----:B------:R-:W-:Y:S01]  /*8140*/  BSSY B0, `(.L_x_200) ;  /* 0x0000006000007945 */ /* 0x000fe20003800000 */
[----:B------:R-:W-:-:S07]  /*8150*/  IMAD.MOV.U32 R15, RZ, RZ, -0x1 ;  /* 0xffffffffff0f7424 */ /* 0x000fce00078e00ff */
[----:B-----5:R-:W-:Y:S05]  /*8160*/  WARPSYNC.COLLECTIVE R15, `(.L_x_201) ;  /* 0x000000000f0c7348 */ /* 0x020fea0003c00000 */
[----:B------:R-:W-:Y:S02]  /*8170*/  ELECT P6, UR62, PT ;  /* 0x00000000003e782f */ /* 0x000fe400038c0000 */
[----:B------:R-:W-:Y:S01]  /*8180*/  MOV R14, UR62 ;  /* 0x0000003e000e7c02 */ /* 0x000fe20008000f00 */
[----:B-----5:R-:W-:Y:S10]  /*8190*/  ENDCOLLECTIVE ;  /* 0x000000000000791b */ /* 0x020ff40003800000 */
.L_x_201:
[----:B------:R-:W-:Y:S05]  /*81a0*/  BSYNC B0 ;  /* 0x0000000000007941 */ /* 0x000fea0003800000 */
.L_x_200:
[----:B------:R-:W-:Y:S05]  /*81b0*/  BRA `(.L_x_202) ;  /* 0xfffffff400e87947 */ /* 0x000fea000383ffff */
.L_x_185:
[----:B0-----:R0:W1:Y:S02]  /*81c0*/  SYNCS.PHASECHK.TRANS64.TRYWAIT P0, [R7+URZ], R2 ;  /* 0x00000002070075a7 */ /* 0x001064000800017f */
[----:B-1----:R-:W-:Y:S05]  /*81d0*/  @!P0 NANOSLEEP.SYNCS 0x989680 ;  /* 0x009896800000895d */ /* 0x002fea0003900000 */
[----:B------:R-:W1:Y:S02]  /*81e0*/  @!P0 SYNCS.PHASECHK.TRANS64 P0, [R7+URZ], R2 ;  /* 0x00000002070085a7 */ /* 0x000e64000800007f */
[----:B-1----:R-:W-:Y:S05]  /*81f0*/  @!P0 BRA `(.L_x_185) ;  /* 0xfffffffc00f08947 */ /* 0x002fea000383ffff */
[----:B------:R-:W-:Y:S05]  /*8200*/  BRA `(.L_x_203) ;  /* 0xfffffff800287947 */ /* 0x000fea000383ffff */
.L_x_186:
[----:B0-----:R0:W1:Y:S02]  /*8210*/  SYNCS.PHASECHK.TRANS64.TRYWAIT P0, [R6+URZ], R3 ;  /* 0x00000003060075a7 */ /* 0x001064000800017f */
[----:B-1----:R-:W-:Y:S05]  /*8220*/  @!P0 NANOSLEEP.SYNCS 0x989680 ;  /* 0x009896800000895d */ /* 0x002fea0003900000 */
[----:B------:R-:W1:Y:S02]  /*8230*/  @!P0 SYNCS.PHASECHK.TRANS64 P0, [R6+URZ], R3 ;  /* 0x00000003060085a7 */ /* 0x000e64000800007f */
[----:B-1----:R-:W-:Y:S05]  /*8240*/  @!P0 BRA `(.L_x_186) ;  /* 0xfffffffc00f08947 */ /* 0x002fea000383ffff */
[----:B------:R-:W-:Y:S05]  /*8250*/  BRA `(.L_x_204) ;  /* 0xfffffff800387947 */ /* 0x000fea000383ffff */
.L_x_187:
[----:B0-----:R0:W1:Y:S02]  /*8260*/  SYNCS.PHASECHK.TRANS64.TRYWAIT P0, [R7+URZ], R4 ;  /* 0x00000004070075a7 */ /* 0x001064000800017f */
[----:B-1----:R-:W-:Y:S05]  /*8270*/  @!P0 NANOSLEEP.SYNCS 0x989680 ;  /* 0x009896800000895d */ /* 0x002fea0003900000 */
[----:B------:R-:W1:Y:S02]  /*8280*/  @!P0 SYNCS.PHASECHK.TRANS64 P0, [R7+URZ], R4 ;  /* 0x00000004070085a7 */ /* 0x000e64000800007f */
[----:B-1----:R-:W-:Y:S05]  /*8290*/  @!P0 BRA `(.L_x_187) ;  /* 0xfffffffc00f08947 */ /* 0x002fea000383ffff */
[----:B------:R-:W-:Y:S05]  /*82a0*/  BRA `(.L_x_205) ;  /* 0xfffffff800487947 */ /* 0x000fea000383ffff */
.L_x_188:
[----:B0-----:R0:W1:Y:S02]  /*82b0*/  SYNCS.PHASECHK.TRANS64.TRYWAIT P0, [R6+URZ], R3 ;  /* 0x00000003060075a7 */ /* 0x001064000800017f */
[----:B-1----:R-:W-:Y:S05]  /*82c0*/  @!P0 NANOSLEEP.SYNCS 0x989680 ;  /* 0x009896800000895d */ /* 0x002fea0003900000 */
[----:B------:R-:W1:Y:S02]  /*82d0*/  @!P0 SYNCS.PHASECHK.TRANS64 P0, [R6+URZ], R3 ;  /* 0x00000003060085a7 */ /* 0x000e64000800007f */
[----:B-1----:R-:W-:Y:S05]  /*82e0*/  @!P0 BRA `(.L_x_188) ;  /* 0xfffffffc00f08947 */ /* 0x002fea000383ffff */
[----:B------:R-:W-:Y:S05]  /*82f0*/  BRA `(.L_x_206) ;  /* 0xfffffff800587947 */ /* 0x000fea000383ffff */
.L_x_189:
[----:B0-----:R0:W1:Y:S02]  /*8300*/  SYNCS.PHASECHK.TRANS64.TRYWAIT P0, [R7+URZ], R4 ;  /* 0x00000004070075a7 */ /* 0x001064000800017f */
[----:B-1----:R-:W-:Y:S05]  /*8310*/  @!P0 NANOSLEEP.SYNCS 0x989680 ;  /* 0x009896800000895d */ /* 0x002fea0003900000 */
[----:B------:R-:W1:Y:S02]  /*8320*/  @!P0 SYNCS.PHASECHK.TRANS64 P0, [R7+URZ], R4 ;  /* 0x00000004070085a7 */ /* 0x000e64000800007f */
[----:B-1----:R-:W-:Y:S05]  /*8330*/  @!P0 BRA `(.L_x_189) ;  /* 0xfffffffc00f08947 */ /* 0x002fea000383ffff */
[----:B------:R-:W-:Y:S05]  /*8340*/  BRA `(.L_x_207) ;  /* 0xfffffff800687947 */ /* 0x000fea000383ffff */
.L_x_190:
[----:B0-----:R0:W1:Y:S02]  /*8350*/  SYNCS.PHASECHK.TRANS64.TRYWAIT P0, [R6+URZ], R3 ;  /* 0x00000003060075a7 */ /* 0x001064000800017f */
[----:B-1----:R-:W-:Y:S05]  /*8360*/  @!P0 NANOSLEEP.SYNCS 0x989680 ;  /* 0x009896800000895d */ /* 0x002fea0003900000 */
[----:B------:R-:W1:Y:S02]  /*8370*/  @!P0 SYNCS.PHASECHK.TRANS64 P0, [R6+URZ], R3 ;  /* 0x00000003060085a7 */ /* 0x000e64000800007f */
[----:B-1----:R-:W-:Y:S05]  /*8380*/  @!P0 BRA `(.L_x_190) ;  /* 0xfffffffc00f08947 */ /* 0x002fea000383ffff */
[----:B------:R-:W-:Y:S05]  /*8390*/  BRA `(.L_x_208) ;  /* 0xfffffff800787947 */ /* 0x000fea000383ffff */
.L_x_191:
[----:B0-----:R0:W1:Y:S02]  /*83a0*/  SYNCS.PHASECHK.TRANS64.TRYWAIT P0, [R7+URZ], R4 ;  /* 0x00000004070075a7 */ /* 0x001064000800017f */
[----:B-1----:R-:W-:Y:S05]  /*83b0*/  @!P0 NANOSLEEP.SYNCS 0x989680 ;  /* 0x009896800000895d */ /* 0x002fea0003900000 */
[----:B------:R-:W1:Y:S02]  /*83c0*/  @!P0 SYNCS.PHASECHK.TRANS64 P0, [R7+URZ], R4 ;  /* 0x00000004070085a7 */ /* 0x000e64000800007f */
[----:B-1----:R-:W-:Y:S05]  /*83d0*/  @!P0 BRA `(.L_x_191) ;  /* 0xfffffffc00f08947 */ /* 0x002fea000383ffff */
[----:B------:R-:W-:Y:S05]  /*83e0*/  BRA `(.L_x_209) ;  /* 0xfffffff800887947 */ /* 0x000fea000383ffff */
.L_x_192:
[----:B-1----:R1:W2:Y:S02]  /*83f0*/  SYNCS.PHASECHK.TRANS64.TRYWAIT P0, [R6+URZ], R3 ;  /* 0x00000003060075a7 */ /* 0x0022a4000800017f */
[----:B--2---:R-:W-:Y:S05]  /*8400*/  @!P0 NANOSLEEP.SYNCS 0x989680 ;  /* 0x009896800000895d */ /* 0x004fea0003900000 */
[----:B------:R-:W2:Y:S02]  /*8410*/  @!P0 SYNCS.PHASECHK.TRANS64 P0, [R6+URZ], R3 ;  /* 0x00000003060085a7 */ /* 0x000ea4000800007f */
[----:B--2---:R-:W-:Y:S05]  /*8420*/  @!P0 BRA `(.L_x_192) ;  /* 0xfffffffc00f08947 */ /* 0x004fea000383ffff */
[----:B------:R-:W-:Y:S05]  /*8430*/  BRA `(.L_x_210) ;  /* 0xfffffff800907947 */ /* 0x000fea000383ffff */
.L_x_211:
[----:B------:R-:W-:-:S00]  /*8440*/  BRA `(.L_x_211) ;  /* 0xfffffffc00fc7947 */ /* 0x000fc0000383ffff */
[----:B------:R-:W-:-:S00]  /*8450*/  NOP ;  /* 0x0000000000007918 */ /* 0x000fc00000000000 */
        /* <DEDUP_REMOVED lines=10> */
.L_x_212:


//--------------------- .nv.global.init           --------------------------
	.section	.nv.global.init,"aw",@progbits
.nv.global.init:
	.type		$str$22,@object
	.size		$str$22,($str$23 - $str$22)
$str$22:
        /*0000*/ 	.byte	0x6b, 0x5f, 0x74, 0x69, 0x6c, 0x65, 0x5f, 0x63, 0x6f, 0x75, 0x6e, 0x74, 0x20, 0x3e, 0x3d, 0x20
        /*0010*/ 	.byte	0x31, 0x00
	.type		$str$23,@object
	.size		$str$23,(__unnamed_1 - $str$23)
$str$23:
        /*0012*/ 	.byte	0x2f, 0x74, 0x6d, 0x70, 0x2f, 0x63, 0x75, 0x74, 0x6c, 0x61, 0x73, 0x73, 0x5f, 0x73, 0x77, 0x65
        /*0022*/ 	.byte	0x65, 0x70, 0x5f, 0x73, 0x72, 0x63, 0x2f, 0x69, 0x6e, 0x63, 0x6c, 0x75, 0x64, 0x65, 0x2f, 0x63
        /*0032*/ 	.byte	0x75, 0x74, 0x6c, 0x61, 0x73, 0x73, 0x2f, 0x67, 0x65, 0x6d, 0x6d, 0x2f, 0x63, 0x6f, 0x6c, 0x6c
        /*0042*/ 	.byte	0x65, 0x63, 0x74, 0x69, 0x76, 0x65, 0x2f, 0x73, 0x6d, 0x39, 0x30, 0x5f, 0x6d, 0x6d, 0x61, 0x5f
        /*0052*/ 	.byte	0x74, 0x6d, 0x61, 0x5f, 0x67, 0x6d, 0x6d, 0x61, 0x5f, 0x73, 0x73, 0x5f, 0x77, 0x61, 0x72, 0x70
        /*0062*/ 	.byte	0x73, 0x70, 0x65, 0x63, 0x69, 0x61, 0x6c, 0x69, 0x7a, 0x65, 0x64, 0x2e, 0x68, 0x70, 0x70, 0x00
	.type		__unnamed_1,@object
	.size		__unnamed_1,(.L_0 - __unnamed_1)
__unnamed_1:
        /*0072*/ 	.byte	0x76, 0x6f, 0x69, 0x64, 0x20, 0x63, 0x75, 0x74, 0x6c, 0x61, 0x73, 0x73, 0x3a, 0x3a, 0x67, 0x65
        /* <DEDUP_REMOVED lines=181> */
        /*0bd2*/ 	.byte	0x69, 0x74, 0x79, 0x5d, 0x00
.L_0:


//--------------------- .nv.shared._ZN7cutlass13device_kernelINS_4gemm6kernel13GemmUniversalIN4cute5tupleIJiiiiEEENS1_10collective13CollectiveMmaINS1_34MainloopSm90TmaGmmaWarpSpecializedILi9ENS5_IJNS4_1CILi4EEENSA_ILi2EEENSA_ILi1EEEEEENS1_32KernelTmaWarpSpecializedPingpongEEENS5_IJNSA_ILi64EEENSA_ILi128EEESH_EEENS_10bfloat16_tENS5_IJlSD_lEEESK_SL_NS4_8TiledMMAINS4_8MMA_AtomIJNS4_4SM904GMMA28MMA_64x128x16_F32BF16BF16_SSILNSP_5MajorE0ELSR_0ELNSP_7ScaleInE1ELSS_1EEEEEENS4_6LayoutINS5_IJSD_SD_SD_EEENS5_IJNSA_ILi0EEESX_SX_EEEEENS5_IJNS4_10UnderscoreES10_S10_EEEEENS4_23SM90_TMA_LOAD_MULTICASTENS4_14ComposedLayoutINS4_7SwizzleILi3ELi4ELi3EEENS4_18smem_ptr_flag_bitsILi16EEENSV_INS5_IJNSA_ILi8EEESH_EEENS5_IJSH_SD_EEEEEEEvNS4_8identityES13_S1D_vS1E_EENS_8epilogue10collective6detail29Sm90TmaWarpSpecializedAdapterINS1H_15DefaultEpilogueISK_SL_SL_NS1G_6thread17LinearCombinationISK_Li1EffLNS1L_9ScaleType4KindE0ELNS_15FloatRoundStyleE2ESK_EENS1_15EpilogueDefaultEEEEEvvEEEEvNT_6ParamsE --------------------------
	.section	.nv.shared._ZN7cutlass13device_kernelINS_4gemm6kernel13GemmUniversalIN4cute5tupleIJiiiiEEENS1_10collective13CollectiveMmaINS1_34MainloopSm90TmaGmmaWarpSpecializedILi9ENS5_IJNS4_1CILi4EEENSA_ILi2EEENSA_ILi1EEEEEENS1_32KernelTmaWarpSpecializedPingpongEEENS5_IJNSA_ILi64EEENSA_ILi128EEESH_EEENS_10bfloat16_tENS5_IJlSD_lEEESK_SL_NS4_8TiledMMAINS4_8MMA_AtomIJNS4_4SM904GMMA28MMA_64x128x16_F32BF16BF16_SSILNSP_5MajorE0ELSR_0ELNSP_7ScaleInE1ELSS_1EEEEEENS4_6LayoutINS5_IJSD_SD_SD_EEENS5_IJNSA_ILi0EEESX_SX_EEEEENS5_IJNS4_10UnderscoreES10_S10_EEEEENS4_23SM90_TMA_LOAD_MULTICASTENS4_14ComposedLayoutINS4_7SwizzleILi3ELi4ELi3EEENS4_18smem_ptr_flag_bitsILi16EEENSV_INS5_IJNSA_ILi8EEESH_EEENS5_IJSH_SD_EEEEEEEvNS4_8identityES13_S1D_vS1E_EENS_8epilogue10collective6detail29Sm90TmaWarpSpecializedAdapterINS1H_15DefaultEpilogueISK_SL_SL_NS1G_6thread17LinearCombinationISK_Li1EffLNS1L_9ScaleType4KindE0ELNS_15FloatRoundStyleE2ESK_EENS1_15EpilogueDefaultEEEEEvvEEEEvNT_6ParamsE,"aw",@nobits
	.sectionflags	@""
	.align	16
	.zero		1024


//--------------------- .nv.shared.reserved.0     --------------------------
	.section	.nv.shared.reserved.0,"aw",@nobits
	.weak		__nv_reservedSMEM_offset_0_alias
	.size		__nv_reservedSMEM_offset_0_alias, 0, 0
	.other		__nv_reservedSMEM_offset_0_alias,@"STO_CUDA_RESERVED_SHARED STV_DEFAULT"
__nv_reservedSMEM_offset_0_alias:
	.zero		0


//--------------------- .nv.global                --------------------------
	.section	.nv.global,"aw",@nobits
.nv.global:
	.type		_ZN40_INTERNAL_e2feaaec_4_k_cu_e3143000_218194cute1_E,@object
	.size		_ZN40_INTERNAL_e2feaaec_4_k_cu_e3143000_218194cute1_E,(_ZN40_INTERNAL_e2feaaec_4_k_cu_e3143000_218194cuda3std3__45__cpo6cbeginE - _ZN40_INTERNAL_e2feaaec_4_k_cu_e3143000_218194cute1_E)
_ZN40_INTERNAL_e2feaaec_4_k_cu_e3143000_218194cute1_E:
	.zero		1
	.type		_ZN40_INTERNAL_e2feaaec_4_k_cu_e3143000_218194cuda3std3__45__cpo6cbeginE,@object
	.size		_ZN40_INTERNAL_e2feaaec_4_k_cu_e3143000_218194cuda3std3__45__cpo6cbeginE,(_ZN40_INTERNAL_e2feaaec_4_k_cu_e3143000_218194cuda3std3__48in_placeE - _ZN40_INTERNAL_e2feaaec_4_k_cu_e3143000_218194cuda3std3__45__cpo6cbeginE)
_ZN40_INTERNAL_e2feaaec_4_k_cu_e3143000_218194cuda3std3__45__cpo6cbeginE:
	.zero		1
	.type		_ZN40_INTERNAL_e2feaaec_4_k_cu_e3143000_218194cuda3std3__48in_placeE,@object
	.size		_ZN40_INTERNAL_e2feaaec_4_k_cu_e3143000_218194cuda3std3__48in_placeE,(_ZN40_INTERNAL_e2feaaec_4_k_cu_e3143000_218194cuda3std6ranges3__45__cpo9iter_moveE - _ZN40_INTERNAL_e2feaaec_4_k_cu_e3143000_218194cuda3std3__48in_placeE)
_ZN40_INTERNAL_e2feaaec_4_k_cu_e3143000_218194cuda3std3__48in_placeE:
	.zero		1
	.type		_ZN40_INTERNAL_e2feaaec_4_k_cu_e3143000_218194cuda3std6ranges3__45__cpo9iter_moveE,@object
	.size		_ZN40_INTERNAL_e2feaaec_4_k_cu_e3143000_218194cuda3std6ranges3__45__cpo9iter_moveE,(_ZN40_INTERNAL_e2feaaec_4_k_cu_e3143000_218194cuda3std3__45__cpo5beginE - _ZN40_INTERNAL_e2feaaec_4_k_cu_e3143000_218194cuda3std6ranges3__45__cpo9iter_moveE)
_ZN40_INTERNAL_e2feaaec_4_k_cu_e3143000_218194cuda3std6ranges3__45__cpo9iter_moveE:
	.zero		1
	.type		_ZN40_INTERNAL_e2feaaec_4_k_cu_e3143000_218194cuda3std3__45__cpo5beginE,@object
	.size		_ZN40_INTERNAL_e2feaaec_4_k_cu_e3143000_218194cuda3std3__45__cpo5beginE,(_ZN40_INTERNAL_e2feaaec_4_k_cu_e3143000_218194cuda3std3__442_GLOBAL__N__e2feaaec_4_k_cu_e3143000_218196ignoreE - _ZN40_INTERNAL_e2feaaec_4_k_cu_e3143000_218194cuda3std3__45__cpo5beginE)
_ZN40_INTERNAL_e2feaaec_4_k_cu_e3143000_218194cuda3std3__45__cpo5beginE:
	.zero		1
	.type		_ZN40_INTERNAL_e2feaaec_4_k_cu_e3143000_218194cuda3std3__442_GLOBAL__N__e2feaaec_4_k_cu_e3143000_218196ignoreE,@object
	.size		_ZN40_INTERNAL_e2feaaec_4_k_cu_e3143000_218194cuda3std3__442_GLOBAL__N__e2feaaec_4_k_cu_e3143000_218196ignoreE,(_ZN40_INTERNAL_e2feaaec_4_k_cu_e3143000_218194cute7productE - _ZN40_INTERNAL_e2feaaec_4_k_cu_e3143000_218194cuda3std3__442_GLOBAL__N__e2feaaec_4_k_cu_e3143000_218196ignoreE)
_ZN40_INTERNAL_e2feaaec_4_k_cu_e3143000_218194cuda3std3__442_GLOBAL__N__e2feaaec_4_k_cu_e3143000_218196ignoreE:
	.zero		1
	.type		_ZN40_INTERNAL_e2feaaec_4_k_cu_e3143000_218194cute7productE,@object
	.size		_ZN40_INTERNAL_e2feaaec_4_k_cu_e3143000_218194cute7productE,(_ZN40_INTERNAL_e2feaaec_4_k_cu_e3143000_218194cuda3std3__45__cpo3endE - _ZN40_INTERNAL_e2feaaec_4_k_cu_e3143000_218194cute7productE)
_ZN40_INTERNAL_e2feaaec_4_k_cu_e3143000_218194cute7productE:
	.zero		1
	.type		_ZN40_INTERNAL_e2feaaec_4_k_cu_e3143000_218194cuda3std3__45__cpo3endE,@object
	.size		_ZN40_INTERNAL_e2feaaec_4_k_cu_e3143000_218194cuda3std3__45__cpo3endE,(_ZN40_INTERNAL_e2feaaec_4_k_cu_e3143000_218194cuda3std3__419piecewise_constructE - _ZN40_INTERNAL_e2feaaec_4_k_cu_e3143000_218194cuda3std3__45__cpo3endE)
_ZN40_INTERNAL_e2feaaec_4_k_cu_e3143000_218194cuda3std3__45__cpo3endE:
	.zero		1
	.type		_ZN40_INTERNAL_e2feaaec_4_k_cu_e3143000_218194cuda3std3__419piecewise_constructE,@object
	.size		_ZN40_INTERNAL_e2feaaec_4_k_cu_e3143000_218194cuda3std3__419piecewise_constructE,(_ZN40_INTERNAL_e2feaaec_4_k_cu_e3143000_218194cuda3std3__45__cpo4cendE - _ZN40_INTERNAL_e2feaaec_4_k_cu_e3143000_218194cuda3std3__419piecewise_constructE)
_ZN40_INTERNAL_e2feaaec_4_k_cu_e3143000_218194cuda3std3__419piecewise_constructE:
	.zero		1
	.type		_ZN40_INTERNAL_e2feaaec_4_k_cu_e3143000_218194cuda3std3__45__cpo4cendE,@object
	.size		_ZN40_INTERNAL_e2feaaec_4_k_cu_e3143000_218194cuda3std3__45__cpo4cendE,(_ZN40_INTERNAL_e2feaaec_4_k_cu_e3143000_218194cuda3std6ranges3__45__cpo4swapE - _ZN40_INTERNAL_e2feaaec_4_k_cu_e3143000_218194cuda3std3__45__cpo4cendE)
_ZN40_INTERNAL_e2feaaec_4_k_cu_e3143000_218194cuda3std3__45__cpo4cendE:
	.zero		1
	.type		_ZN40_INTERNAL_e2feaaec_4_k_cu_e3143000_218194cuda3std6ranges3__45__cpo4swapE,@object
	.size		_ZN40_INTERNAL_e2feaaec_4_k_cu_e3143000_218194cuda3std6ranges3__45__cpo4swapE,(.L_8 - _ZN40_INTERNAL_e2feaaec_4_k_cu_e3143000_218194cuda3std6ranges3__45__cpo4swapE)
_ZN40_INTERNAL_e2feaaec_4_k_cu_e3143000_218194cuda3std6ranges3__45__cpo4swapE:
	.zero		1
.L_8:


//--------------------- .nv.constant0._ZN7cutlass13device_kernelINS_4gemm6kernel13GemmUniversalIN4cute5tupleIJiiiiEEENS1_10collective13CollectiveMmaINS1_34MainloopSm90TmaGmmaWarpSpecializedILi9ENS5_IJNS4_1CILi4EEENSA_ILi2EEENSA_ILi1EEEEEENS1_32KernelTmaWarpSpecializedPingpongEEENS5_IJNSA_ILi64EEENSA_ILi128EEESH_EEENS_10bfloat16_tENS5_IJlSD_lEEESK_SL_NS4_8TiledMMAINS4_8MMA_AtomIJNS4_4SM904GMMA28MMA_64x128x16_F32BF16BF16_SSILNSP_5MajorE0ELSR_0ELNSP_7ScaleInE1ELSS_1EEEEEENS4_6LayoutINS5_IJSD_SD_SD_EEENS5_IJNSA_ILi0EEESX_SX_EEEEENS5_IJNS4_10UnderscoreES10_S10_EEEEENS4_23SM90_TMA_LOAD_MULTICASTENS4_14ComposedLayoutINS4_7SwizzleILi3ELi4ELi3EEENS4_18smem_ptr_flag_bitsILi16EEENSV_INS5_IJNSA_ILi8EEESH_EEENS5_IJSH_SD_EEEEEEEvNS4_8identityES13_S1D_vS1E_EENS_8epilogue10collective6detail29Sm90TmaWarpSpecializedAdapterINS1H_15DefaultEpilogueISK_SL_SL_NS1G_6thread17LinearCombinationISK_Li1EffLNS1L_9ScaleType4KindE0ELNS_15FloatRoundStyleE2ESK_EENS1_15EpilogueDefaultEEEEEvvEEEEvNT_6ParamsE --------------------------
	.section	.nv.constant0._ZN7cutlass13device_kernelINS_4gemm6kernel13GemmUniversalIN4cute5tupleIJiiiiEEENS1_10collective13CollectiveMmaINS1_34MainloopSm90TmaGmmaWarpSpecializedILi9ENS5_IJNS4_1CILi4EEENSA_ILi2EEENSA_ILi1EEEEEENS1_32KernelTmaWarpSpecializedPingpongEEENS5_IJNSA_ILi64EEENSA_ILi128EEESH_EEENS_10bfloat16_tENS5_IJlSD_lEEESK_SL_NS4_8TiledMMAINS4_8MMA_AtomIJNS4_4SM904GMMA28MMA_64x128x16_F32BF16BF16_SSILNSP_5MajorE0ELSR_0ELNSP_7ScaleInE1ELSS_1EEEEEENS4_6LayoutINS5_IJSD_SD_SD_EEENS5_IJNSA_ILi0EEESX_SX_EEEEENS5_IJNS4_10UnderscoreES10_S10_EEEEENS4_23SM90_TMA_LOAD_MULTICASTENS4_14ComposedLayoutINS4_7SwizzleILi3ELi4ELi3EEENS4_18smem_ptr_flag_bitsILi16EEENSV_INS5_IJNSA_ILi8EEESH_EEENS5_IJSH_SD_EEEEEEEvNS4_8identityES13_S1D_vS1E_EENS_8epilogue10collective6detail29Sm90TmaWarpSpecializedAdapterINS1H_15DefaultEpilogueISK_SL_SL_NS1G_6thread17LinearCombinationISK_Li1EffLNS1L_9ScaleType4KindE0ELNS_15FloatRoundStyleE2ESK_EENS1_15EpilogueDefaultEEEEEvvEEEEvNT_6ParamsE,"a",@progbits
	.sectionflags	@""
	.align	4
.nv.constant0._ZN7cutlass13device_kernelINS_4gemm6kernel13GemmUniversalIN4cute5tupleIJiiiiEEENS1_10collective13CollectiveMmaINS1_34MainloopSm90TmaGmmaWarpSpecializedILi9ENS5_IJNS4_1CILi4EEENSA_ILi2EEENSA_ILi1EEEEEENS1_32KernelTmaWarpSpecializedPingpongEEENS5_IJNSA_ILi64EEENSA_ILi128EEESH_EEENS_10bfloat16_tENS5_IJlSD_lEEESK_SL_NS4_8TiledMMAINS4_8MMA_AtomIJNS4_4SM904GMMA28MMA_64x128x16_F32BF16BF16_SSILNSP_5MajorE0ELSR_0ELNSP_7ScaleInE1ELSS_1EEEEEENS4_6LayoutINS5_IJSD_SD_SD_EEENS5_IJNSA_ILi0EEESX_SX_EEEEENS5_IJNS4_10UnderscoreES10_S10_EEEEENS4_23SM90_TMA_LOAD_MULTICASTENS4_14ComposedLayoutINS4_7SwizzleILi3ELi4ELi3EEENS4_18smem_ptr_flag_bitsILi16EEENSV_INS5_IJNSA_ILi8EEESH_EEENS5_IJSH_SD_EEEEEEEvNS4_8identityES13_S1D_vS1E_EENS_8epilogue10collective6detail29Sm90TmaWarpSpecializedAdapterINS1H_15DefaultEpilogueISK_SL_SL_NS1G_6thread17LinearCombinationISK_Li1EffLNS1L_9ScaleType4KindE0ELNS_15FloatRoundStyleE2ESK_EENS1_15EpilogueDefaultEEEEEvvEEEEvNT_6ParamsE:
	.zero		1664


//--------------------- SYMBOLS --------------------------

	.type		.nv.reservedSmem.offset0,@object
	.size		.nv.reservedSmem.offset0,0x4
	.type		__assertfail,@function
